//
// Generated by NVIDIA NVVM Compiler
//
// Compiler Build ID: CL-36424714
// Cuda compilation tools, release 13.0, V13.0.88
// Based on NVVM 20.0.0
//

.version 9.0
.target sm_100
.address_size 64

	// .globl	_Z8matchingPiPKhS_S_S_iiiiii

.visible .entry _Z8matchingPiPKhS_S_S_iiiiii(
	.param .u64 .ptr .align 1 _Z8matchingPiPKhS_S_S_iiiiii_param_0,
	.param .u64 .ptr .align 1 _Z8matchingPiPKhS_S_S_iiiiii_param_1,
	.param .u64 .ptr .align 1 _Z8matchingPiPKhS_S_S_iiiiii_param_2,
	.param .u64 .ptr .align 1 _Z8matchingPiPKhS_S_S_iiiiii_param_3,
	.param .u64 .ptr .align 1 _Z8matchingPiPKhS_S_S_iiiiii_param_4,
	.param .u32 _Z8matchingPiPKhS_S_S_iiiiii_param_5,
	.param .u32 _Z8matchingPiPKhS_S_S_iiiiii_param_6,
	.param .u32 _Z8matchingPiPKhS_S_S_iiiiii_param_7,
	.param .u32 _Z8matchingPiPKhS_S_S_iiiiii_param_8,
	.param .u32 _Z8matchingPiPKhS_S_S_iiiiii_param_9,
	.param .u32 _Z8matchingPiPKhS_S_S_iiiiii_param_10
)
{
	.local .align 16 .b8 	__local_depot0[5104];
	.reg .b64 	%SP;
	.reg .b64 	%SPL;
	.reg .pred 	%p<316>;
	.reg .b32 	%r<1143>;
	.reg .b32 	%f<97>;
	.reg .b64 	%rd<109>;

	mov.u64 	%SPL, __local_depot0;
	ld.param.u64 	%rd12, [_Z8matchingPiPKhS_S_S_iiiiii_param_0];
	ld.param.u64 	%rd13, [_Z8matchingPiPKhS_S_S_iiiiii_param_1];
	ld.param.u64 	%rd14, [_Z8matchingPiPKhS_S_S_iiiiii_param_2];
	ld.param.u64 	%rd15, [_Z8matchingPiPKhS_S_S_iiiiii_param_3];
	ld.param.u32 	%r154, [_Z8matchingPiPKhS_S_S_iiiiii_param_5];
	ld.param.u32 	%r150, [_Z8matchingPiPKhS_S_S_iiiiii_param_6];
	ld.param.u32 	%r151, [_Z8matchingPiPKhS_S_S_iiiiii_param_7];
	ld.param.u32 	%r152, [_Z8matchingPiPKhS_S_S_iiiiii_param_8];
	ld.param.u32 	%r153, [_Z8matchingPiPKhS_S_S_iiiiii_param_9];
	ld.param.u32 	%r155, [_Z8matchingPiPKhS_S_S_iiiiii_param_10];
	cvta.to.global.u64 	%rd1, %rd13;
	cvta.to.global.u64 	%rd2, %rd15;
	cvta.to.global.u64 	%rd3, %rd14;
	cvta.to.global.u64 	%rd16, %rd12;
	add.u64 	%rd4, %SPL, 0;
	add.u64 	%rd5, %SPL, 4096;
	mov.u32 	%r156, %ctaid.x;
	mov.u32 	%r157, %ntid.x;
	mov.u32 	%r158, %tid.x;
	mad.lo.s32 	%r1, %r156, %r157, %r158;
	shr.u32 	%r159, %r155, 31;
	add.s32 	%r160, %r155, %r159;
	shr.s32 	%r161, %r160, 1;
	shl.b32 	%r162, %r1, 1;
	mul.wide.s32 	%rd19, %r162, 4;
	add.s64 	%rd20, %rd16, %rd19;
	ld.global.u32 	%r163, [%rd20];
	ld.global.u32 	%r164, [%rd20+4];
	sub.s32 	%r2, %r163, %r161;
	add.s32 	%r165, %r163, %r161;
	sub.s32 	%r166, %r164, %r161;
	add.s32 	%r167, %r164, %r161;
	setp.lt.s32 	%p1, %r165, %r154;
	add.s32 	%r168, %r154, -1;
	selp.b32 	%r169, %r165, %r168, %p1;
	max.s32 	%r3, %r166, 0;
	setp.lt.s32 	%p2, %r167, %r150;
	add.s32 	%r170, %r150, -1;
	selp.b32 	%r4, %r167, %r170, %p2;
	sub.s32 	%r5, %r4, %r3;
	sub.s32 	%r171, %r169, %r4;
	mul.lo.s32 	%r6, %r5, %r171;
	setp.lt.s32 	%p3, %r5, 1;
	@%p3 bra 	$L__BB0_10;
	max.s32 	%r1087, %r2, 0;
	and.b32  	%r8, %r5, 3;
	mov.b32 	%r1085, 0;
	mov.u32 	%r1090, %r1085;
$L__BB0_2:
	mov.u32 	%r10, %r1090;
	setp.ge.s32 	%p4, %r3, %r4;
	@%p4 bra 	$L__BB0_9;
	setp.eq.s32 	%p5, %r8, 0;
	mul.lo.s32 	%r12, %r1087, %r150;
	mov.u32 	%r1088, %r3;
	mov.u32 	%r1090, %r10;
	@%p5 bra 	$L__BB0_7;
	add.s32 	%r1088, %r3, 1;
	setp.eq.s32 	%p6, %r8, 1;
	add.s32 	%r174, %r3, %r12;
	cvt.s64.s32 	%rd21, %r174;
	add.s64 	%rd6, %rd1, %rd21;
	ld.global.u8 	%r175, [%rd6];
	mul.wide.s32 	%rd22, %r10, 4;
	add.s64 	%rd7, %rd4, %rd22;
	st.local.u32 	[%rd7], %r175;
	add.s32 	%r1090, %r10, 1;
	@%p6 bra 	$L__BB0_7;
	add.s32 	%r1088, %r3, 2;
	setp.eq.s32 	%p7, %r8, 2;
	ld.global.u8 	%r176, [%rd6+1];
	st.local.u32 	[%rd7+4], %r176;
	add.s32 	%r1090, %r10, 2;
	@%p7 bra 	$L__BB0_7;
	add.s32 	%r1088, %r3, 3;
	ld.global.u8 	%r177, [%rd6+2];
	st.local.u32 	[%rd7+8], %r177;
	add.s32 	%r1090, %r10, 3;
$L__BB0_7:
	sub.s32 	%r178, %r3, %r4;
	setp.gt.u32 	%p8, %r178, -4;
	@%p8 bra 	$L__BB0_9;
$L__BB0_8:
	add.s32 	%r179, %r1088, %r12;
	cvt.s64.s32 	%rd23, %r179;
	add.s64 	%rd24, %rd1, %rd23;
	ld.global.u8 	%r180, [%rd24];
	mul.wide.s32 	%rd25, %r1090, 4;
	add.s64 	%rd26, %rd4, %rd25;
	st.local.u32 	[%rd26], %r180;
	ld.global.u8 	%r181, [%rd24+1];
	st.local.u32 	[%rd26+4], %r181;
	ld.global.u8 	%r182, [%rd24+2];
	st.local.u32 	[%rd26+8], %r182;
	ld.global.u8 	%r183, [%rd24+3];
	st.local.u32 	[%rd26+12], %r183;
	add.s32 	%r1090, %r1090, 4;
	add.s32 	%r1088, %r1088, 4;
	setp.ne.s32 	%p9, %r1088, %r4;
	@%p9 bra 	$L__BB0_8;
$L__BB0_9:
	add.s32 	%r1087, %r1087, 1;
	add.s32 	%r1085, %r1085, 1;
	setp.eq.s32 	%p10, %r1085, %r5;
	@%p10 bra 	$L__BB0_10;
	bra.uni 	$L__BB0_2;
$L__BB0_10:
	setp.lt.s32 	%p11, %r152, 1;
	@%p11 bra 	$L__BB0_60;
	setp.gt.s32 	%p12, %r153, 0;
	shr.u32 	%r184, %r151, 31;
	add.s32 	%r185, %r151, %r184;
	shr.s32 	%r22, %r185, 1;
	@%p12 bra 	$L__BB0_16;
	mov.b32 	%r1141, 0;
	mul.wide.s32 	%rd31, %r151, 4;
$L__BB0_13:
	mov.b32 	%r1142, 0;
$L__BB0_14:
	mul.wide.u32 	%rd27, %r1142, 4;
	add.s64 	%rd28, %rd5, %rd27;
	ld.local.v2.u32 	{%r188, %r189}, [%rd28];
	cvt.rn.f32.s32 	%f1, %r188;
	mul.lo.s32 	%r190, %r1142, %r151;
	mul.wide.s32 	%rd29, %r190, 4;
	add.s64 	%rd30, %rd3, %rd29;
	ld.global.u32 	%r191, [%rd30];
	cvt.rn.f32.s32 	%f2, %r191;
	setp.lt.s32 	%p13, %r191, 1;
	mul.f32 	%f3, %f2, 0f4B000000;
	selp.f32 	%f4, %f3, %f2, %p13;
	selp.f32 	%f5, 0fC1B80000, 0f00000000, %p13;
	mov.b32 	%r192, %f4;
	add.s32 	%r193, %r192, -1059760811;
	and.b32  	%r194, %r193, -8388608;
	sub.s32 	%r195, %r192, %r194;
	mov.b32 	%f6, %r195;
	cvt.rn.f32.s32 	%f7, %r194;
	fma.rn.f32 	%f8, %f7, 0f34000000, %f5;
	add.f32 	%f9, %f6, 0fBF800000;
	fma.rn.f32 	%f10, %f9, 0fBE055027, 0f3E1039F6;
	fma.rn.f32 	%f11, %f10, %f9, 0fBDF8CDCC;
	fma.rn.f32 	%f12, %f11, %f9, 0f3E0F2955;
	fma.rn.f32 	%f13, %f12, %f9, 0fBE2AD8B9;
	fma.rn.f32 	%f14, %f13, %f9, 0f3E4CED0B;
	fma.rn.f32 	%f15, %f14, %f9, 0fBE7FFF22;
	fma.rn.f32 	%f16, %f15, %f9, 0f3EAAAA78;
	fma.rn.f32 	%f17, %f16, %f9, 0fBF000000;
	mul.f32 	%f18, %f9, %f17;
	fma.rn.f32 	%f19, %f18, %f9, %f9;
	fma.rn.f32 	%f20, %f8, 0f3F317218, %f19;
	setp.gt.u32 	%p14, %r192, 2139095039;
	fma.rn.f32 	%f21, %f4, 0f7F800000, 0f7F800000;
	selp.f32 	%f22, %f21, %f20, %p14;
	setp.eq.f32 	%p15, %f4, 0f00000000;
	selp.f32 	%f23, 0fFF800000, %f22, %p15;
	add.f32 	%f24, %f23, %f1;
	cvt.rzi.s32.f32 	%r196, %f24;
	cvt.rn.f32.s32 	%f25, %r189;
	add.s64 	%rd32, %rd30, %rd31;
	ld.global.u32 	%r197, [%rd32];
	cvt.rn.f32.s32 	%f26, %r197;
	setp.lt.s32 	%p16, %r197, 1;
	mul.f32 	%f27, %f26, 0f4B000000;
	selp.f32 	%f28, %f27, %f26, %p16;
	selp.f32 	%f29, 0fC1B80000, 0f00000000, %p16;
	mov.b32 	%r198, %f28;
	add.s32 	%r199, %r198, -1059760811;
	and.b32  	%r200, %r199, -8388608;
	sub.s32 	%r201, %r198, %r200;
	mov.b32 	%f30, %r201;
	cvt.rn.f32.s32 	%f31, %r200;
	fma.rn.f32 	%f32, %f31, 0f34000000, %f29;
	add.f32 	%f33, %f30, 0fBF800000;
	fma.rn.f32 	%f34, %f33, 0fBE055027, 0f3E1039F6;
	fma.rn.f32 	%f35, %f34, %f33, 0fBDF8CDCC;
	fma.rn.f32 	%f36, %f35, %f33, 0f3E0F2955;
	fma.rn.f32 	%f37, %f36, %f33, 0fBE2AD8B9;
	fma.rn.f32 	%f38, %f37, %f33, 0f3E4CED0B;
	fma.rn.f32 	%f39, %f38, %f33, 0fBE7FFF22;
	fma.rn.f32 	%f40, %f39, %f33, 0f3EAAAA78;
	fma.rn.f32 	%f41, %f40, %f33, 0fBF000000;
	mul.f32 	%f42, %f33, %f41;
	fma.rn.f32 	%f43, %f42, %f33, %f33;
	fma.rn.f32 	%f44, %f32, 0f3F317218, %f43;
	setp.gt.u32 	%p17, %r198, 2139095039;
	fma.rn.f32 	%f45, %f28, 0f7F800000, 0f7F800000;
	selp.f32 	%f46, %f45, %f44, %p17;
	setp.eq.f32 	%p18, %f28, 0f00000000;
	selp.f32 	%f47, 0fFF800000, %f46, %p18;
	add.f32 	%f48, %f47, %f25;
	cvt.rzi.s32.f32 	%r202, %f48;
	st.local.v2.u32 	[%rd28], {%r196, %r202};
	add.s32 	%r1142, %r1142, 2;
	setp.ne.s32 	%p19, %r1142, 250;
	@%p19 bra 	$L__BB0_14;
	add.s32 	%r1141, %r1141, 1;
	setp.ne.s32 	%p20, %r1141, %r152;
	@%p20 bra 	$L__BB0_13;
	bra.uni 	$L__BB0_60;
$L__BB0_16:
	and.b32  	%r23, %r153, 7;
	and.b32  	%r24, %r153, 2147483640;
	neg.s32 	%r25, %r24;
	mov.b32 	%r1091, 0;
	mul.wide.s32 	%rd103, %r151, 4;
$L__BB0_17:
	setp.lt.u32 	%p21, %r153, 8;
	mul.lo.s32 	%r206, %r153, %r1091;
	shl.b32 	%r27, %r206, 1;
	mov.b32 	%r1126, 0;
	mov.u32 	%r1097, %r1126;
	mov.u32 	%r1096, %r22;
	@%p21 bra 	$L__BB0_36;
	mov.b32 	%r1097, 0;
	mov.u32 	%r1092, %r27;
	mov.u32 	%r1093, %r25;
	mov.u32 	%r1096, %r22;
$L__BB0_19:
	.pragma "nounroll";
	mul.wide.s32 	%rd33, %r1092, 4;
	add.s64 	%rd34, %rd2, %rd33;
	add.s64 	%rd8, %rd34, 32;
	ld.global.u32 	%r32, [%rd34];
	ld.global.u32 	%r208, [%rd34+4];
	max.s32 	%r209, %r32, %r208;
	setp.ge.s32 	%p22, %r209, %r6;
	@%p22 bra 	$L__BB0_21;
	mul.wide.s32 	%rd35, %r32, 4;
	add.s64 	%rd36, %rd4, %rd35;
	ld.local.u32 	%r210, [%rd36];
	mul.wide.s32 	%rd37, %r208, 4;
	add.s64 	%rd38, %rd4, %rd37;
	ld.local.u32 	%r211, [%rd38];
	setp.lt.s32 	%p23, %r210, %r211;
	selp.b32 	%r212, %r1096, 0, %p23;
	add.s32 	%r1097, %r212, %r1097;
	shr.u32 	%r213, %r1096, 31;
	add.s32 	%r214, %r1096, %r213;
	shr.s32 	%r1096, %r214, 1;
$L__BB0_21:
	ld.global.u32 	%r38, [%rd8+-24];
	ld.global.u32 	%r215, [%rd8+-20];
	max.s32 	%r216, %r38, %r215;
	setp.ge.s32 	%p24, %r216, %r6;
	@%p24 bra 	$L__BB0_23;
	mul.wide.s32 	%rd39, %r38, 4;
	add.s64 	%rd40, %rd4, %rd39;
	ld.local.u32 	%r217, [%rd40];
	mul.wide.s32 	%rd41, %r215, 4;
	add.s64 	%rd42, %rd4, %rd41;
	ld.local.u32 	%r218, [%rd42];
	setp.lt.s32 	%p25, %r217, %r218;
	selp.b32 	%r219, %r1096, 0, %p25;
	add.s32 	%r1097, %r219, %r1097;
	shr.u32 	%r220, %r1096, 31;
	add.s32 	%r221, %r1096, %r220;
	shr.s32 	%r1096, %r221, 1;
$L__BB0_23:
	ld.global.u32 	%r44, [%rd8+-16];
	ld.global.u32 	%r222, [%rd8+-12];
	max.s32 	%r223, %r44, %r222;
	setp.ge.s32 	%p26, %r223, %r6;
	@%p26 bra 	$L__BB0_25;
	mul.wide.s32 	%rd43, %r44, 4;
	add.s64 	%rd44, %rd4, %rd43;
	ld.local.u32 	%r224, [%rd44];
	mul.wide.s32 	%rd45, %r222, 4;
	add.s64 	%rd46, %rd4, %rd45;
	ld.local.u32 	%r225, [%rd46];
	setp.lt.s32 	%p27, %r224, %r225;
	selp.b32 	%r226, %r1096, 0, %p27;
	add.s32 	%r1097, %r226, %r1097;
	shr.u32 	%r227, %r1096, 31;
	add.s32 	%r228, %r1096, %r227;
	shr.s32 	%r1096, %r228, 1;
$L__BB0_25:
	ld.global.u32 	%r50, [%rd8+-8];
	ld.global.u32 	%r229, [%rd8+-4];
	max.s32 	%r230, %r50, %r229;
	setp.ge.s32 	%p28, %r230, %r6;
	@%p28 bra 	$L__BB0_27;
	mul.wide.s32 	%rd47, %r50, 4;
	add.s64 	%rd48, %rd4, %rd47;
	ld.local.u32 	%r231, [%rd48];
	mul.wide.s32 	%rd49, %r229, 4;
	add.s64 	%rd50, %rd4, %rd49;
	ld.local.u32 	%r232, [%rd50];
	setp.lt.s32 	%p29, %r231, %r232;
	selp.b32 	%r233, %r1096, 0, %p29;
	add.s32 	%r1097, %r233, %r1097;
	shr.u32 	%r234, %r1096, 31;
	add.s32 	%r235, %r1096, %r234;
	shr.s32 	%r1096, %r235, 1;
$L__BB0_27:
	ld.global.u32 	%r56, [%rd8];
	ld.global.u32 	%r236, [%rd8+4];
	max.s32 	%r237, %r56, %r236;
	setp.ge.s32 	%p30, %r237, %r6;
	@%p30 bra 	$L__BB0_29;
	mul.wide.s32 	%rd51, %r56, 4;
	add.s64 	%rd52, %rd4, %rd51;
	ld.local.u32 	%r238, [%rd52];
	mul.wide.s32 	%rd53, %r236, 4;
	add.s64 	%rd54, %rd4, %rd53;
	ld.local.u32 	%r239, [%rd54];
	setp.lt.s32 	%p31, %r238, %r239;
	selp.b32 	%r240, %r1096, 0, %p31;
	add.s32 	%r1097, %r240, %r1097;
	shr.u32 	%r241, %r1096, 31;
	add.s32 	%r242, %r1096, %r241;
	shr.s32 	%r1096, %r242, 1;
$L__BB0_29:
	ld.global.u32 	%r62, [%rd8+8];
	ld.global.u32 	%r243, [%rd8+12];
	max.s32 	%r244, %r62, %r243;
	setp.ge.s32 	%p32, %r244, %r6;
	@%p32 bra 	$L__BB0_31;
	mul.wide.s32 	%rd55, %r62, 4;
	add.s64 	%rd56, %rd4, %rd55;
	ld.local.u32 	%r245, [%rd56];
	mul.wide.s32 	%rd57, %r243, 4;
	add.s64 	%rd58, %rd4, %rd57;
	ld.local.u32 	%r246, [%rd58];
	setp.lt.s32 	%p33, %r245, %r246;
	selp.b32 	%r247, %r1096, 0, %p33;
	add.s32 	%r1097, %r247, %r1097;
	shr.u32 	%r248, %r1096, 31;
	add.s32 	%r249, %r1096, %r248;
	shr.s32 	%r1096, %r249, 1;
$L__BB0_31:
	ld.global.u32 	%r68, [%rd8+16];
	ld.global.u32 	%r250, [%rd8+20];
	max.s32 	%r251, %r68, %r250;
	setp.ge.s32 	%p34, %r251, %r6;
	@%p34 bra 	$L__BB0_33;
	mul.wide.s32 	%rd59, %r68, 4;
	add.s64 	%rd60, %rd4, %rd59;
	ld.local.u32 	%r252, [%rd60];
	mul.wide.s32 	%rd61, %r250, 4;
	add.s64 	%rd62, %rd4, %rd61;
	ld.local.u32 	%r253, [%rd62];
	setp.lt.s32 	%p35, %r252, %r253;
	selp.b32 	%r254, %r1096, 0, %p35;
	add.s32 	%r1097, %r254, %r1097;
	shr.u32 	%r255, %r1096, 31;
	add.s32 	%r256, %r1096, %r255;
	shr.s32 	%r1096, %r256, 1;
$L__BB0_33:
	ld.global.u32 	%r74, [%rd8+24];
	ld.global.u32 	%r257, [%rd8+28];
	max.s32 	%r258, %r74, %r257;
	setp.ge.s32 	%p36, %r258, %r6;
	@%p36 bra 	$L__BB0_35;
	mul.wide.s32 	%rd63, %r74, 4;
	add.s64 	%rd64, %rd4, %rd63;
	ld.local.u32 	%r259, [%rd64];
	mul.wide.s32 	%rd65, %r257, 4;
	add.s64 	%rd66, %rd4, %rd65;
	ld.local.u32 	%r260, [%rd66];
	setp.lt.s32 	%p37, %r259, %r260;
	selp.b32 	%r261, %r1096, 0, %p37;
	add.s32 	%r1097, %r261, %r1097;
	shr.u32 	%r262, %r1096, 31;
	add.s32 	%r263, %r1096, %r262;
	shr.s32 	%r1096, %r263, 1;
$L__BB0_35:
	add.s32 	%r1093, %r1093, 8;
	add.s32 	%r1092, %r1092, 16;
	setp.eq.s32 	%p38, %r1093, 0;
	mov.u32 	%r1126, %r24;
	@%p38 bra 	$L__BB0_36;
	bra.uni 	$L__BB0_19;
$L__BB0_36:
	setp.eq.s32 	%p39, %r23, 0;
	@%p39 bra 	$L__BB0_57;
	add.s32 	%r265, %r23, -1;
	setp.lt.u32 	%p40, %r265, 3;
	@%p40 bra 	$L__BB0_47;
	shl.b32 	%r266, %r1126, 1;
	add.s32 	%r267, %r266, %r27;
	mul.wide.s32 	%rd67, %r267, 4;
	add.s64 	%rd9, %rd2, %rd67;
	ld.global.u32 	%r89, [%rd9];
	ld.global.u32 	%r268, [%rd9+4];
	max.s32 	%r269, %r89, %r268;
	setp.ge.s32 	%p41, %r269, %r6;
	@%p41 bra 	$L__BB0_40;
	mul.wide.s32 	%rd68, %r89, 4;
	add.s64 	%rd69, %rd4, %rd68;
	ld.local.u32 	%r270, [%rd69];
	mul.wide.s32 	%rd70, %r268, 4;
	add.s64 	%rd71, %rd4, %rd70;
	ld.local.u32 	%r271, [%rd71];
	setp.lt.s32 	%p42, %r270, %r271;
	selp.b32 	%r272, %r1096, 0, %p42;
	add.s32 	%r1097, %r272, %r1097;
	shr.u32 	%r273, %r1096, 31;
	add.s32 	%r274, %r1096, %r273;
	shr.s32 	%r1096, %r274, 1;
$L__BB0_40:
	ld.global.u32 	%r95, [%rd9+8];
	ld.global.u32 	%r275, [%rd9+12];
	max.s32 	%r276, %r95, %r275;
	setp.ge.s32 	%p43, %r276, %r6;
	@%p43 bra 	$L__BB0_42;
	mul.wide.s32 	%rd72, %r95, 4;
	add.s64 	%rd73, %rd4, %rd72;
	ld.local.u32 	%r277, [%rd73];
	mul.wide.s32 	%rd74, %r275, 4;
	add.s64 	%rd75, %rd4, %rd74;
	ld.local.u32 	%r278, [%rd75];
	setp.lt.s32 	%p44, %r277, %r278;
	selp.b32 	%r279, %r1096, 0, %p44;
	add.s32 	%r1097, %r279, %r1097;
	shr.u32 	%r280, %r1096, 31;
	add.s32 	%r281, %r1096, %r280;
	shr.s32 	%r1096, %r281, 1;
$L__BB0_42:
	ld.global.u32 	%r101, [%rd9+16];
	ld.global.u32 	%r282, [%rd9+20];
	max.s32 	%r283, %r101, %r282;
	setp.ge.s32 	%p45, %r283, %r6;
	@%p45 bra 	$L__BB0_44;
	mul.wide.s32 	%rd76, %r101, 4;
	add.s64 	%rd77, %rd4, %rd76;
	ld.local.u32 	%r284, [%rd77];
	mul.wide.s32 	%rd78, %r282, 4;
	add.s64 	%rd79, %rd4, %rd78;
	ld.local.u32 	%r285, [%rd79];
	setp.lt.s32 	%p46, %r284, %r285;
	selp.b32 	%r286, %r1096, 0, %p46;
	add.s32 	%r1097, %r286, %r1097;
	shr.u32 	%r287, %r1096, 31;
	add.s32 	%r288, %r1096, %r287;
	shr.s32 	%r1096, %r288, 1;
$L__BB0_44:
	ld.global.u32 	%r107, [%rd9+24];
	ld.global.u32 	%r289, [%rd9+28];
	max.s32 	%r290, %r107, %r289;
	setp.ge.s32 	%p47, %r290, %r6;
	@%p47 bra 	$L__BB0_46;
	mul.wide.s32 	%rd80, %r107, 4;
	add.s64 	%rd81, %rd4, %rd80;
	ld.local.u32 	%r291, [%rd81];
	mul.wide.s32 	%rd82, %r289, 4;
	add.s64 	%rd83, %rd4, %rd82;
	ld.local.u32 	%r292, [%rd83];
	setp.lt.s32 	%p48, %r291, %r292;
	selp.b32 	%r293, %r1096, 0, %p48;
	add.s32 	%r1097, %r293, %r1097;
	shr.u32 	%r294, %r1096, 31;
	add.s32 	%r295, %r1096, %r294;
	shr.s32 	%r1096, %r295, 1;
$L__BB0_46:
	add.s32 	%r1126, %r1126, 4;
$L__BB0_47:
	and.b32  	%r297, %r153, 3;
	setp.eq.s32 	%p49, %r297, 0;
	@%p49 bra 	$L__BB0_57;
	setp.eq.s32 	%p50, %r297, 1;
	@%p50 bra 	$L__BB0_54;
	shl.b32 	%r298, %r1126, 1;
	add.s32 	%r299, %r298, %r27;
	mul.wide.s32 	%rd84, %r299, 4;
	add.s64 	%rd10, %rd2, %rd84;
	ld.global.u32 	%r118, [%rd10];
	ld.global.u32 	%r300, [%rd10+4];
	max.s32 	%r301, %r118, %r300;
	setp.ge.s32 	%p51, %r301, %r6;
	@%p51 bra 	$L__BB0_51;
	mul.wide.s32 	%rd85, %r118, 4;
	add.s64 	%rd86, %rd4, %rd85;
	ld.local.u32 	%r302, [%rd86];
	mul.wide.s32 	%rd87, %r300, 4;
	add.s64 	%rd88, %rd4, %rd87;
	ld.local.u32 	%r303, [%rd88];
	setp.lt.s32 	%p52, %r302, %r303;
	selp.b32 	%r304, %r1096, 0, %p52;
	add.s32 	%r1097, %r304, %r1097;
	shr.u32 	%r305, %r1096, 31;
	add.s32 	%r306, %r1096, %r305;
	shr.s32 	%r1096, %r306, 1;
$L__BB0_51:
	ld.global.u32 	%r124, [%rd10+8];
	ld.global.u32 	%r307, [%rd10+12];
	max.s32 	%r308, %r124, %r307;
	setp.ge.s32 	%p53, %r308, %r6;
	@%p53 bra 	$L__BB0_53;
	mul.wide.s32 	%rd89, %r124, 4;
	add.s64 	%rd90, %rd4, %rd89;
	ld.local.u32 	%r309, [%rd90];
	mul.wide.s32 	%rd91, %r307, 4;
	add.s64 	%rd92, %rd4, %rd91;
	ld.local.u32 	%r310, [%rd92];
	setp.lt.s32 	%p54, %r309, %r310;
	selp.b32 	%r311, %r1096, 0, %p54;
	add.s32 	%r1097, %r311, %r1097;
	shr.u32 	%r312, %r1096, 31;
	add.s32 	%r313, %r1096, %r312;
	shr.s32 	%r1096, %r313, 1;
$L__BB0_53:
	add.s32 	%r1126, %r1126, 2;
$L__BB0_54:
	and.b32  	%r314, %r153, 1;
	setp.eq.b32 	%p55, %r314, 1;
	not.pred 	%p56, %p55;
	@%p56 bra 	$L__BB0_57;
	shl.b32 	%r315, %r1126, 1;
	add.s32 	%r316, %r315, %r27;
	mul.wide.s32 	%rd93, %r316, 4;
	add.s64 	%rd94, %rd2, %rd93;
	ld.global.u32 	%r135, [%rd94];
	ld.global.u32 	%r317, [%rd94+4];
	max.s32 	%r318, %r135, %r317;
	setp.ge.s32 	%p57, %r318, %r6;
	@%p57 bra 	$L__BB0_57;
	mul.wide.s32 	%rd95, %r135, 4;
	add.s64 	%rd96, %rd4, %rd95;
	ld.local.u32 	%r319, [%rd96];
	mul.wide.s32 	%rd97, %r317, 4;
	add.s64 	%rd98, %rd4, %rd97;
	ld.local.u32 	%r320, [%rd98];
	setp.lt.s32 	%p58, %r319, %r320;
	selp.b32 	%r321, %r1096, 0, %p58;
	add.s32 	%r1097, %r321, %r1097;
$L__BB0_57:
	mov.b32 	%r1112, 0;
$L__BB0_58:
	mul.wide.u32 	%rd99, %r1112, 4;
	add.s64 	%rd100, %rd5, %rd99;
	ld.local.v2.u32 	{%r323, %r324}, [%rd100];
	cvt.rn.f32.s32 	%f49, %r323;
	mad.lo.s32 	%r325, %r1112, %r151, %r1097;
	mul.wide.s32 	%rd101, %r325, 4;
	add.s64 	%rd102, %rd3, %rd101;
	ld.global.u32 	%r326, [%rd102];
	cvt.rn.f32.s32 	%f50, %r326;
	setp.lt.s32 	%p59, %r326, 1;
	mul.f32 	%f51, %f50, 0f4B000000;
	selp.f32 	%f52, %f51, %f50, %p59;
	selp.f32 	%f53, 0fC1B80000, 0f00000000, %p59;
	mov.b32 	%r327, %f52;
	add.s32 	%r328, %r327, -1059760811;
	and.b32  	%r329, %r328, -8388608;
	sub.s32 	%r330, %r327, %r329;
	mov.b32 	%f54, %r330;
	cvt.rn.f32.s32 	%f55, %r329;
	fma.rn.f32 	%f56, %f55, 0f34000000, %f53;
	add.f32 	%f57, %f54, 0fBF800000;
	fma.rn.f32 	%f58, %f57, 0fBE055027, 0f3E1039F6;
	fma.rn.f32 	%f59, %f58, %f57, 0fBDF8CDCC;
	fma.rn.f32 	%f60, %f59, %f57, 0f3E0F2955;
	fma.rn.f32 	%f61, %f60, %f57, 0fBE2AD8B9;
	fma.rn.f32 	%f62, %f61, %f57, 0f3E4CED0B;
	fma.rn.f32 	%f63, %f62, %f57, 0fBE7FFF22;
	fma.rn.f32 	%f64, %f63, %f57, 0f3EAAAA78;
	fma.rn.f32 	%f65, %f64, %f57, 0fBF000000;
	mul.f32 	%f66, %f57, %f65;
	fma.rn.f32 	%f67, %f66, %f57, %f57;
	fma.rn.f32 	%f68, %f56, 0f3F317218, %f67;
	setp.gt.u32 	%p60, %r327, 2139095039;
	fma.rn.f32 	%f69, %f52, 0f7F800000, 0f7F800000;
	selp.f32 	%f70, %f69, %f68, %p60;
	setp.eq.f32 	%p61, %f52, 0f00000000;
	selp.f32 	%f71, 0fFF800000, %f70, %p61;
	add.f32 	%f72, %f71, %f49;
	cvt.rzi.s32.f32 	%r331, %f72;
	cvt.rn.f32.s32 	%f73, %r324;
	add.s64 	%rd104, %rd102, %rd103;
	ld.global.u32 	%r332, [%rd104];
	cvt.rn.f32.s32 	%f74, %r332;
	setp.lt.s32 	%p62, %r332, 1;
	mul.f32 	%f75, %f74, 0f4B000000;
	selp.f32 	%f76, %f75, %f74, %p62;
	selp.f32 	%f77, 0fC1B80000, 0f00000000, %p62;
	mov.b32 	%r333, %f76;
	add.s32 	%r334, %r333, -1059760811;
	and.b32  	%r335, %r334, -8388608;
	sub.s32 	%r336, %r333, %r335;
	mov.b32 	%f78, %r336;
	cvt.rn.f32.s32 	%f79, %r335;
	fma.rn.f32 	%f80, %f79, 0f34000000, %f77;
	add.f32 	%f81, %f78, 0fBF800000;
	fma.rn.f32 	%f82, %f81, 0fBE055027, 0f3E1039F6;
	fma.rn.f32 	%f83, %f82, %f81, 0fBDF8CDCC;
	fma.rn.f32 	%f84, %f83, %f81, 0f3E0F2955;
	fma.rn.f32 	%f85, %f84, %f81, 0fBE2AD8B9;
	fma.rn.f32 	%f86, %f85, %f81, 0f3E4CED0B;
	fma.rn.f32 	%f87, %f86, %f81, 0fBE7FFF22;
	fma.rn.f32 	%f88, %f87, %f81, 0f3EAAAA78;
	fma.rn.f32 	%f89, %f88, %f81, 0fBF000000;
	mul.f32 	%f90, %f81, %f89;
	fma.rn.f32 	%f91, %f90, %f81, %f81;
	fma.rn.f32 	%f92, %f80, 0f3F317218, %f91;
	setp.gt.u32 	%p63, %r333, 2139095039;
	fma.rn.f32 	%f93, %f76, 0f7F800000, 0f7F800000;
	selp.f32 	%f94, %f93, %f92, %p63;
	setp.eq.f32 	%p64, %f76, 0f00000000;
	selp.f32 	%f95, 0fFF800000, %f94, %p64;
	add.f32 	%f96, %f95, %f73;
	cvt.rzi.s32.f32 	%r337, %f96;
	st.local.v2.u32 	[%rd100], {%r331, %r337};
	add.s32 	%r1112, %r1112, 2;
	setp.ne.s32 	%p65, %r1112, 250;
	@%p65 bra 	$L__BB0_58;
	add.s32 	%r1091, %r1091, 1;
	setp.eq.s32 	%p66, %r1091, %r152;
	@%p66 bra 	$L__BB0_60;
	bra.uni 	$L__BB0_17;
$L__BB0_60:
	ld.param.u64 	%rd108, [_Z8matchingPiPKhS_S_S_iiiiii_param_4];
	ld.local.v2.u32 	{%r338, %r339}, [%rd5];
	setp.gt.s32 	%p67, %r339, %r338;
	max.s32 	%r340, %r339, %r338;
	selp.u32 	%r341, 1, 0, %p67;
	ld.local.v2.u32 	{%r342, %r343}, [%rd5+8];
	setp.gt.s32 	%p68, %r342, %r340;
	max.s32 	%r344, %r342, %r340;
	selp.b32 	%r345, 2, %r341, %p68;
	setp.gt.s32 	%p69, %r343, %r344;
	max.s32 	%r346, %r343, %r344;
	selp.b32 	%r347, 3, %r345, %p69;
	ld.local.v2.u32 	{%r348, %r349}, [%rd5+16];
	setp.gt.s32 	%p70, %r348, %r346;
	max.s32 	%r350, %r348, %r346;
	selp.b32 	%r351, 4, %r347, %p70;
	setp.gt.s32 	%p71, %r349, %r350;
	max.s32 	%r352, %r349, %r350;
	selp.b32 	%r353, 5, %r351, %p71;
	ld.local.v2.u32 	{%r354, %r355}, [%rd5+24];
	setp.gt.s32 	%p72, %r354, %r352;
	max.s32 	%r356, %r354, %r352;
	selp.b32 	%r357, 6, %r353, %p72;
	setp.gt.s32 	%p73, %r355, %r356;
	max.s32 	%r358, %r355, %r356;
	selp.b32 	%r359, 7, %r357, %p73;
	ld.local.v2.u32 	{%r360, %r361}, [%rd5+32];
	setp.gt.s32 	%p74, %r360, %r358;
	max.s32 	%r362, %r360, %r358;
	selp.b32 	%r363, 8, %r359, %p74;
	setp.gt.s32 	%p75, %r361, %r362;
	max.s32 	%r364, %r361, %r362;
	selp.b32 	%r365, 9, %r363, %p75;
	ld.local.v2.u32 	{%r366, %r367}, [%rd5+40];
	setp.gt.s32 	%p76, %r366, %r364;
	max.s32 	%r368, %r366, %r364;
	selp.b32 	%r369, 10, %r365, %p76;
	setp.gt.s32 	%p77, %r367, %r368;
	max.s32 	%r370, %r367, %r368;
	selp.b32 	%r371, 11, %r369, %p77;
	ld.local.v2.u32 	{%r372, %r373}, [%rd5+48];
	setp.gt.s32 	%p78, %r372, %r370;
	max.s32 	%r374, %r372, %r370;
	selp.b32 	%r375, 12, %r371, %p78;
	setp.gt.s32 	%p79, %r373, %r374;
	max.s32 	%r376, %r373, %r374;
	selp.b32 	%r377, 13, %r375, %p79;
	ld.local.v2.u32 	{%r378, %r379}, [%rd5+56];
	setp.gt.s32 	%p80, %r378, %r376;
	max.s32 	%r380, %r378, %r376;
	selp.b32 	%r381, 14, %r377, %p80;
	setp.gt.s32 	%p81, %r379, %r380;
	max.s32 	%r382, %r379, %r380;
	selp.b32 	%r383, 15, %r381, %p81;
	ld.local.v2.u32 	{%r384, %r385}, [%rd5+64];
	setp.gt.s32 	%p82, %r384, %r382;
	max.s32 	%r386, %r384, %r382;
	selp.b32 	%r387, 16, %r383, %p82;
	setp.gt.s32 	%p83, %r385, %r386;
	max.s32 	%r388, %r385, %r386;
	selp.b32 	%r389, 17, %r387, %p83;
	ld.local.v2.u32 	{%r390, %r391}, [%rd5+72];
	setp.gt.s32 	%p84, %r390, %r388;
	max.s32 	%r392, %r390, %r388;
	selp.b32 	%r393, 18, %r389, %p84;
	setp.gt.s32 	%p85, %r391, %r392;
	max.s32 	%r394, %r391, %r392;
	selp.b32 	%r395, 19, %r393, %p85;
	ld.local.v2.u32 	{%r396, %r397}, [%rd5+80];
	setp.gt.s32 	%p86, %r396, %r394;
	max.s32 	%r398, %r396, %r394;
	selp.b32 	%r399, 20, %r395, %p86;
	setp.gt.s32 	%p87, %r397, %r398;
	max.s32 	%r400, %r397, %r398;
	selp.b32 	%r401, 21, %r399, %p87;
	ld.local.v2.u32 	{%r402, %r403}, [%rd5+88];
	setp.gt.s32 	%p88, %r402, %r400;
	max.s32 	%r404, %r402, %r400;
	selp.b32 	%r405, 22, %r401, %p88;
	setp.gt.s32 	%p89, %r403, %r404;
	max.s32 	%r406, %r403, %r404;
	selp.b32 	%r407, 23, %r405, %p89;
	ld.local.v2.u32 	{%r408, %r409}, [%rd5+96];
	setp.gt.s32 	%p90, %r408, %r406;
	max.s32 	%r410, %r408, %r406;
	selp.b32 	%r411, 24, %r407, %p90;
	setp.gt.s32 	%p91, %r409, %r410;
	max.s32 	%r412, %r409, %r410;
	selp.b32 	%r413, 25, %r411, %p91;
	ld.local.v2.u32 	{%r414, %r415}, [%rd5+104];
	setp.gt.s32 	%p92, %r414, %r412;
	max.s32 	%r416, %r414, %r412;
	selp.b32 	%r417, 26, %r413, %p92;
	setp.gt.s32 	%p93, %r415, %r416;
	max.s32 	%r418, %r415, %r416;
	selp.b32 	%r419, 27, %r417, %p93;
	ld.local.v2.u32 	{%r420, %r421}, [%rd5+112];
	setp.gt.s32 	%p94, %r420, %r418;
	max.s32 	%r422, %r420, %r418;
	selp.b32 	%r423, 28, %r419, %p94;
	setp.gt.s32 	%p95, %r421, %r422;
	max.s32 	%r424, %r421, %r422;
	selp.b32 	%r425, 29, %r423, %p95;
	ld.local.v2.u32 	{%r426, %r427}, [%rd5+120];
	setp.gt.s32 	%p96, %r426, %r424;
	max.s32 	%r428, %r426, %r424;
	selp.b32 	%r429, 30, %r425, %p96;
	setp.gt.s32 	%p97, %r427, %r428;
	max.s32 	%r430, %r427, %r428;
	selp.b32 	%r431, 31, %r429, %p97;
	ld.local.v2.u32 	{%r432, %r433}, [%rd5+128];
	setp.gt.s32 	%p98, %r432, %r430;
	max.s32 	%r434, %r432, %r430;
	selp.b32 	%r435, 32, %r431, %p98;
	setp.gt.s32 	%p99, %r433, %r434;
	max.s32 	%r436, %r433, %r434;
	selp.b32 	%r437, 33, %r435, %p99;
	ld.local.v2.u32 	{%r438, %r439}, [%rd5+136];
	setp.gt.s32 	%p100, %r438, %r436;
	max.s32 	%r440, %r438, %r436;
	selp.b32 	%r441, 34, %r437, %p100;
	setp.gt.s32 	%p101, %r439, %r440;
	max.s32 	%r442, %r439, %r440;
	selp.b32 	%r443, 35, %r441, %p101;
	ld.local.v2.u32 	{%r444, %r445}, [%rd5+144];
	setp.gt.s32 	%p102, %r444, %r442;
	max.s32 	%r446, %r444, %r442;
	selp.b32 	%r447, 36, %r443, %p102;
	setp.gt.s32 	%p103, %r445, %r446;
	max.s32 	%r448, %r445, %r446;
	selp.b32 	%r449, 37, %r447, %p103;
	ld.local.v2.u32 	{%r450, %r451}, [%rd5+152];
	setp.gt.s32 	%p104, %r450, %r448;
	max.s32 	%r452, %r450, %r448;
	selp.b32 	%r453, 38, %r449, %p104;
	setp.gt.s32 	%p105, %r451, %r452;
	max.s32 	%r454, %r451, %r452;
	selp.b32 	%r455, 39, %r453, %p105;
	ld.local.v2.u32 	{%r456, %r457}, [%rd5+160];
	setp.gt.s32 	%p106, %r456, %r454;
	max.s32 	%r458, %r456, %r454;
	selp.b32 	%r459, 40, %r455, %p106;
	setp.gt.s32 	%p107, %r457, %r458;
	max.s32 	%r460, %r457, %r458;
	selp.b32 	%r461, 41, %r459, %p107;
	ld.local.v2.u32 	{%r462, %r463}, [%rd5+168];
	setp.gt.s32 	%p108, %r462, %r460;
	max.s32 	%r464, %r462, %r460;
	selp.b32 	%r465, 42, %r461, %p108;
	setp.gt.s32 	%p109, %r463, %r464;
	max.s32 	%r466, %r463, %r464;
	selp.b32 	%r467, 43, %r465, %p109;
	ld.local.v2.u32 	{%r468, %r469}, [%rd5+176];
	setp.gt.s32 	%p110, %r468, %r466;
	max.s32 	%r470, %r468, %r466;
	selp.b32 	%r471, 44, %r467, %p110;
	setp.gt.s32 	%p111, %r469, %r470;
	max.s32 	%r472, %r469, %r470;
	selp.b32 	%r473, 45, %r471, %p111;
	ld.local.v2.u32 	{%r474, %r475}, [%rd5+184];
	setp.gt.s32 	%p112, %r474, %r472;
	max.s32 	%r476, %r474, %r472;
	selp.b32 	%r477, 46, %r473, %p112;
	setp.gt.s32 	%p113, %r475, %r476;
	max.s32 	%r478, %r475, %r476;
	selp.b32 	%r479, 47, %r477, %p113;
	ld.local.v2.u32 	{%r480, %r481}, [%rd5+192];
	setp.gt.s32 	%p114, %r480, %r478;
	max.s32 	%r482, %r480, %r478;
	selp.b32 	%r483, 48, %r479, %p114;
	setp.gt.s32 	%p115, %r481, %r482;
	max.s32 	%r484, %r481, %r482;
	selp.b32 	%r485, 49, %r483, %p115;
	ld.local.v2.u32 	{%r486, %r487}, [%rd5+200];
	setp.gt.s32 	%p116, %r486, %r484;
	max.s32 	%r488, %r486, %r484;
	selp.b32 	%r489, 50, %r485, %p116;
	setp.gt.s32 	%p117, %r487, %r488;
	max.s32 	%r490, %r487, %r488;
	selp.b32 	%r491, 51, %r489, %p117;
	ld.local.v2.u32 	{%r492, %r493}, [%rd5+208];
	setp.gt.s32 	%p118, %r492, %r490;
	max.s32 	%r494, %r492, %r490;
	selp.b32 	%r495, 52, %r491, %p118;
	setp.gt.s32 	%p119, %r493, %r494;
	max.s32 	%r496, %r493, %r494;
	selp.b32 	%r497, 53, %r495, %p119;
	ld.local.v2.u32 	{%r498, %r499}, [%rd5+216];
	setp.gt.s32 	%p120, %r498, %r496;
	max.s32 	%r500, %r498, %r496;
	selp.b32 	%r501, 54, %r497, %p120;
	setp.gt.s32 	%p121, %r499, %r500;
	max.s32 	%r502, %r499, %r500;
	selp.b32 	%r503, 55, %r501, %p121;
	ld.local.v2.u32 	{%r504, %r505}, [%rd5+224];
	setp.gt.s32 	%p122, %r504, %r502;
	max.s32 	%r506, %r504, %r502;
	selp.b32 	%r507, 56, %r503, %p122;
	setp.gt.s32 	%p123, %r505, %r506;
	max.s32 	%r508, %r505, %r506;
	selp.b32 	%r509, 57, %r507, %p123;
	ld.local.v2.u32 	{%r510, %r511}, [%rd5+232];
	setp.gt.s32 	%p124, %r510, %r508;
	max.s32 	%r512, %r510, %r508;
	selp.b32 	%r513, 58, %r509, %p124;
	setp.gt.s32 	%p125, %r511, %r512;
	max.s32 	%r514, %r511, %r512;
	selp.b32 	%r515, 59, %r513, %p125;
	ld.local.v2.u32 	{%r516, %r517}, [%rd5+240];
	setp.gt.s32 	%p126, %r516, %r514;
	max.s32 	%r518, %r516, %r514;
	selp.b32 	%r519, 60, %r515, %p126;
	setp.gt.s32 	%p127, %r517, %r518;
	max.s32 	%r520, %r517, %r518;
	selp.b32 	%r521, 61, %r519, %p127;
	ld.local.v2.u32 	{%r522, %r523}, [%rd5+248];
	setp.gt.s32 	%p128, %r522, %r520;
	max.s32 	%r524, %r522, %r520;
	selp.b32 	%r525, 62, %r521, %p128;
	setp.gt.s32 	%p129, %r523, %r524;
	max.s32 	%r526, %r523, %r524;
	selp.b32 	%r527, 63, %r525, %p129;
	ld.local.v2.u32 	{%r528, %r529}, [%rd5+256];
	setp.gt.s32 	%p130, %r528, %r526;
	max.s32 	%r530, %r528, %r526;
	selp.b32 	%r531, 64, %r527, %p130;
	setp.gt.s32 	%p131, %r529, %r530;
	max.s32 	%r532, %r529, %r530;
	selp.b32 	%r533, 65, %r531, %p131;
	ld.local.v2.u32 	{%r534, %r535}, [%rd5+264];
	setp.gt.s32 	%p132, %r534, %r532;
	max.s32 	%r536, %r534, %r532;
	selp.b32 	%r537, 66, %r533, %p132;
	setp.gt.s32 	%p133, %r535, %r536;
	max.s32 	%r538, %r535, %r536;
	selp.b32 	%r539, 67, %r537, %p133;
	ld.local.v2.u32 	{%r540, %r541}, [%rd5+272];
	setp.gt.s32 	%p134, %r540, %r538;
	max.s32 	%r542, %r540, %r538;
	selp.b32 	%r543, 68, %r539, %p134;
	setp.gt.s32 	%p135, %r541, %r542;
	max.s32 	%r544, %r541, %r542;
	selp.b32 	%r545, 69, %r543, %p135;
	ld.local.v2.u32 	{%r546, %r547}, [%rd5+280];
	setp.gt.s32 	%p136, %r546, %r544;
	max.s32 	%r548, %r546, %r544;
	selp.b32 	%r549, 70, %r545, %p136;
	setp.gt.s32 	%p137, %r547, %r548;
	max.s32 	%r550, %r547, %r548;
	selp.b32 	%r551, 71, %r549, %p137;
	ld.local.v2.u32 	{%r552, %r553}, [%rd5+288];
	setp.gt.s32 	%p138, %r552, %r550;
	max.s32 	%r554, %r552, %r550;
	selp.b32 	%r555, 72, %r551, %p138;
	setp.gt.s32 	%p139, %r553, %r554;
	max.s32 	%r556, %r553, %r554;
	selp.b32 	%r557, 73, %r555, %p139;
	ld.local.v2.u32 	{%r558, %r559}, [%rd5+296];
	setp.gt.s32 	%p140, %r558, %r556;
	max.s32 	%r560, %r558, %r556;
	selp.b32 	%r561, 74, %r557, %p140;
	setp.gt.s32 	%p141, %r559, %r560;
	max.s32 	%r562, %r559, %r560;
	selp.b32 	%r563, 75, %r561, %p141;
	ld.local.v2.u32 	{%r564, %r565}, [%rd5+304];
	setp.gt.s32 	%p142, %r564, %r562;
	max.s32 	%r566, %r564, %r562;
	selp.b32 	%r567, 76, %r563, %p142;
	setp.gt.s32 	%p143, %r565, %r566;
	max.s32 	%r568, %r565, %r566;
	selp.b32 	%r569, 77, %r567, %p143;
	ld.local.v2.u32 	{%r570, %r571}, [%rd5+312];
	setp.gt.s32 	%p144, %r570, %r568;
	max.s32 	%r572, %r570, %r568;
	selp.b32 	%r573, 78, %r569, %p144;
	setp.gt.s32 	%p145, %r571, %r572;
	max.s32 	%r574, %r571, %r572;
	selp.b32 	%r575, 79, %r573, %p145;
	ld.local.v2.u32 	{%r576, %r577}, [%rd5+320];
	setp.gt.s32 	%p146, %r576, %r574;
	max.s32 	%r578, %r576, %r574;
	selp.b32 	%r579, 80, %r575, %p146;
	setp.gt.s32 	%p147, %r577, %r578;
	max.s32 	%r580, %r577, %r578;
	selp.b32 	%r581, 81, %r579, %p147;
	ld.local.v2.u32 	{%r582, %r583}, [%rd5+328];
	setp.gt.s32 	%p148, %r582, %r580;
	max.s32 	%r584, %r582, %r580;
	selp.b32 	%r585, 82, %r581, %p148;
	setp.gt.s32 	%p149, %r583, %r584;
	max.s32 	%r586, %r583, %r584;
	selp.b32 	%r587, 83, %r585, %p149;
	ld.local.v2.u32 	{%r588, %r589}, [%rd5+336];
	setp.gt.s32 	%p150, %r588, %r586;
	max.s32 	%r590, %r588, %r586;
	selp.b32 	%r591, 84, %r587, %p150;
	setp.gt.s32 	%p151, %r589, %r590;
	max.s32 	%r592, %r589, %r590;
	selp.b32 	%r593, 85, %r591, %p151;
	ld.local.v2.u32 	{%r594, %r595}, [%rd5+344];
	setp.gt.s32 	%p152, %r594, %r592;
	max.s32 	%r596, %r594, %r592;
	selp.b32 	%r597, 86, %r593, %p152;
	setp.gt.s32 	%p153, %r595, %r596;
	max.s32 	%r598, %r595, %r596;
	selp.b32 	%r599, 87, %r597, %p153;
	ld.local.v2.u32 	{%r600, %r601}, [%rd5+352];
	setp.gt.s32 	%p154, %r600, %r598;
	max.s32 	%r602, %r600, %r598;
	selp.b32 	%r603, 88, %r599, %p154;
	setp.gt.s32 	%p155, %r601, %r602;
	max.s32 	%r604, %r601, %r602;
	selp.b32 	%r605, 89, %r603, %p155;
	ld.local.v2.u32 	{%r606, %r607}, [%rd5+360];
	setp.gt.s32 	%p156, %r606, %r604;
	max.s32 	%r608, %r606, %r604;
	selp.b32 	%r609, 90, %r605, %p156;
	setp.gt.s32 	%p157, %r607, %r608;
	max.s32 	%r610, %r607, %r608;
	selp.b32 	%r611, 91, %r609, %p157;
	ld.local.v2.u32 	{%r612, %r613}, [%rd5+368];
	setp.gt.s32 	%p158, %r612, %r610;
	max.s32 	%r614, %r612, %r610;
	selp.b32 	%r615, 92, %r611, %p158;
	setp.gt.s32 	%p159, %r613, %r614;
	max.s32 	%r616, %r613, %r614;
	selp.b32 	%r617, 93, %r615, %p159;
	ld.local.v2.u32 	{%r618, %r619}, [%rd5+376];
	setp.gt.s32 	%p160, %r618, %r616;
	max.s32 	%r620, %r618, %r616;
	selp.b32 	%r621, 94, %r617, %p160;
	setp.gt.s32 	%p161, %r619, %r620;
	max.s32 	%r622, %r619, %r620;
	selp.b32 	%r623, 95, %r621, %p161;
	ld.local.v2.u32 	{%r624, %r625}, [%rd5+384];
	setp.gt.s32 	%p162, %r624, %r622;
	max.s32 	%r626, %r624, %r622;
	selp.b32 	%r627, 96, %r623, %p162;
	setp.gt.s32 	%p163, %r625, %r626;
	max.s32 	%r628, %r625, %r626;
	selp.b32 	%r629, 97, %r627, %p163;
	ld.local.v2.u32 	{%r630, %r631}, [%rd5+392];
	setp.gt.s32 	%p164, %r630, %r628;
	max.s32 	%r632, %r630, %r628;
	selp.b32 	%r633, 98, %r629, %p164;
	setp.gt.s32 	%p165, %r631, %r632;
	max.s32 	%r634, %r631, %r632;
	selp.b32 	%r635, 99, %r633, %p165;
	ld.local.v2.u32 	{%r636, %r637}, [%rd5+400];
	setp.gt.s32 	%p166, %r636, %r634;
	max.s32 	%r638, %r636, %r634;
	selp.b32 	%r639, 100, %r635, %p166;
	setp.gt.s32 	%p167, %r637, %r638;
	max.s32 	%r640, %r637, %r638;
	selp.b32 	%r641, 101, %r639, %p167;
	ld.local.v2.u32 	{%r642, %r643}, [%rd5+408];
	setp.gt.s32 	%p168, %r642, %r640;
	max.s32 	%r644, %r642, %r640;
	selp.b32 	%r645, 102, %r641, %p168;
	setp.gt.s32 	%p169, %r643, %r644;
	max.s32 	%r646, %r643, %r644;
	selp.b32 	%r647, 103, %r645, %p169;
	ld.local.v2.u32 	{%r648, %r649}, [%rd5+416];
	setp.gt.s32 	%p170, %r648, %r646;
	max.s32 	%r650, %r648, %r646;
	selp.b32 	%r651, 104, %r647, %p170;
	setp.gt.s32 	%p171, %r649, %r650;
	max.s32 	%r652, %r649, %r650;
	selp.b32 	%r653, 105, %r651, %p171;
	ld.local.v2.u32 	{%r654, %r655}, [%rd5+424];
	setp.gt.s32 	%p172, %r654, %r652;
	max.s32 	%r656, %r654, %r652;
	selp.b32 	%r657, 106, %r653, %p172;
	setp.gt.s32 	%p173, %r655, %r656;
	max.s32 	%r658, %r655, %r656;
	selp.b32 	%r659, 107, %r657, %p173;
	ld.local.v2.u32 	{%r660, %r661}, [%rd5+432];
	setp.gt.s32 	%p174, %r660, %r658;
	max.s32 	%r662, %r660, %r658;
	selp.b32 	%r663, 108, %r659, %p174;
	setp.gt.s32 	%p175, %r661, %r662;
	max.s32 	%r664, %r661, %r662;
	selp.b32 	%r665, 109, %r663, %p175;
	ld.local.v2.u32 	{%r666, %r667}, [%rd5+440];
	setp.gt.s32 	%p176, %r666, %r664;
	max.s32 	%r668, %r666, %r664;
	selp.b32 	%r669, 110, %r665, %p176;
	setp.gt.s32 	%p177, %r667, %r668;
	max.s32 	%r670, %r667, %r668;
	selp.b32 	%r671, 111, %r669, %p177;
	ld.local.v2.u32 	{%r672, %r673}, [%rd5+448];
	setp.gt.s32 	%p178, %r672, %r670;
	max.s32 	%r674, %r672, %r670;
	selp.b32 	%r675, 112, %r671, %p178;
	setp.gt.s32 	%p179, %r673, %r674;
	max.s32 	%r676, %r673, %r674;
	selp.b32 	%r677, 113, %r675, %p179;
	ld.local.v2.u32 	{%r678, %r679}, [%rd5+456];
	setp.gt.s32 	%p180, %r678, %r676;
	max.s32 	%r680, %r678, %r676;
	selp.b32 	%r681, 114, %r677, %p180;
	setp.gt.s32 	%p181, %r679, %r680;
	max.s32 	%r682, %r679, %r680;
	selp.b32 	%r683, 115, %r681, %p181;
	ld.local.v2.u32 	{%r684, %r685}, [%rd5+464];
	setp.gt.s32 	%p182, %r684, %r682;
	max.s32 	%r686, %r684, %r682;
	selp.b32 	%r687, 116, %r683, %p182;
	setp.gt.s32 	%p183, %r685, %r686;
	max.s32 	%r688, %r685, %r686;
	selp.b32 	%r689, 117, %r687, %p183;
	ld.local.v2.u32 	{%r690, %r691}, [%rd5+472];
	setp.gt.s32 	%p184, %r690, %r688;
	max.s32 	%r692, %r690, %r688;
	selp.b32 	%r693, 118, %r689, %p184;
	setp.gt.s32 	%p185, %r691, %r692;
	max.s32 	%r694, %r691, %r692;
	selp.b32 	%r695, 119, %r693, %p185;
	ld.local.v2.u32 	{%r696, %r697}, [%rd5+480];
	setp.gt.s32 	%p186, %r696, %r694;
	max.s32 	%r698, %r696, %r694;
	selp.b32 	%r699, 120, %r695, %p186;
	setp.gt.s32 	%p187, %r697, %r698;
	max.s32 	%r700, %r697, %r698;
	selp.b32 	%r701, 121, %r699, %p187;
	ld.local.v2.u32 	{%r702, %r703}, [%rd5+488];
	setp.gt.s32 	%p188, %r702, %r700;
	max.s32 	%r704, %r702, %r700;
	selp.b32 	%r705, 122, %r701, %p188;
	setp.gt.s32 	%p189, %r703, %r704;
	max.s32 	%r706, %r703, %r704;
	selp.b32 	%r707, 123, %r705, %p189;
	ld.local.v2.u32 	{%r708, %r709}, [%rd5+496];
	setp.gt.s32 	%p190, %r708, %r706;
	max.s32 	%r710, %r708, %r706;
	selp.b32 	%r711, 124, %r707, %p190;
	setp.gt.s32 	%p191, %r709, %r710;
	max.s32 	%r712, %r709, %r710;
	selp.b32 	%r713, 125, %r711, %p191;
	ld.local.v2.u32 	{%r714, %r715}, [%rd5+504];
	setp.gt.s32 	%p192, %r714, %r712;
	max.s32 	%r716, %r714, %r712;
	selp.b32 	%r717, 126, %r713, %p192;
	setp.gt.s32 	%p193, %r715, %r716;
	max.s32 	%r718, %r715, %r716;
	selp.b32 	%r719, 127, %r717, %p193;
	ld.local.v2.u32 	{%r720, %r721}, [%rd5+512];
	setp.gt.s32 	%p194, %r720, %r718;
	max.s32 	%r722, %r720, %r718;
	selp.b32 	%r723, 128, %r719, %p194;
	setp.gt.s32 	%p195, %r721, %r722;
	max.s32 	%r724, %r721, %r722;
	selp.b32 	%r725, 129, %r723, %p195;
	ld.local.v2.u32 	{%r726, %r727}, [%rd5+520];
	setp.gt.s32 	%p196, %r726, %r724;
	max.s32 	%r728, %r726, %r724;
	selp.b32 	%r729, 130, %r725, %p196;
	setp.gt.s32 	%p197, %r727, %r728;
	max.s32 	%r730, %r727, %r728;
	selp.b32 	%r731, 131, %r729, %p197;
	ld.local.v2.u32 	{%r732, %r733}, [%rd5+528];
	setp.gt.s32 	%p198, %r732, %r730;
	max.s32 	%r734, %r732, %r730;
	selp.b32 	%r735, 132, %r731, %p198;
	setp.gt.s32 	%p199, %r733, %r734;
	max.s32 	%r736, %r733, %r734;
	selp.b32 	%r737, 133, %r735, %p199;
	ld.local.v2.u32 	{%r738, %r739}, [%rd5+536];
	setp.gt.s32 	%p200, %r738, %r736;
	max.s32 	%r740, %r738, %r736;
	selp.b32 	%r741, 134, %r737, %p200;
	setp.gt.s32 	%p201, %r739, %r740;
	max.s32 	%r742, %r739, %r740;
	selp.b32 	%r743, 135, %r741, %p201;
	ld.local.v2.u32 	{%r744, %r745}, [%rd5+544];
	setp.gt.s32 	%p202, %r744, %r742;
	max.s32 	%r746, %r744, %r742;
	selp.b32 	%r747, 136, %r743, %p202;
	setp.gt.s32 	%p203, %r745, %r746;
	max.s32 	%r748, %r745, %r746;
	selp.b32 	%r749, 137, %r747, %p203;
	ld.local.v2.u32 	{%r750, %r751}, [%rd5+552];
	setp.gt.s32 	%p204, %r750, %r748;
	max.s32 	%r752, %r750, %r748;
	selp.b32 	%r753, 138, %r749, %p204;
	setp.gt.s32 	%p205, %r751, %r752;
	max.s32 	%r754, %r751, %r752;
	selp.b32 	%r755, 139, %r753, %p205;
	ld.local.v2.u32 	{%r756, %r757}, [%rd5+560];
	setp.gt.s32 	%p206, %r756, %r754;
	max.s32 	%r758, %r756, %r754;
	selp.b32 	%r759, 140, %r755, %p206;
	setp.gt.s32 	%p207, %r757, %r758;
	max.s32 	%r760, %r757, %r758;
	selp.b32 	%r761, 141, %r759, %p207;
	ld.local.v2.u32 	{%r762, %r763}, [%rd5+568];
	setp.gt.s32 	%p208, %r762, %r760;
	max.s32 	%r764, %r762, %r760;
	selp.b32 	%r765, 142, %r761, %p208;
	setp.gt.s32 	%p209, %r763, %r764;
	max.s32 	%r766, %r763, %r764;
	selp.b32 	%r767, 143, %r765, %p209;
	ld.local.v2.u32 	{%r768, %r769}, [%rd5+576];
	setp.gt.s32 	%p210, %r768, %r766;
	max.s32 	%r770, %r768, %r766;
	selp.b32 	%r771, 144, %r767, %p210;
	setp.gt.s32 	%p211, %r769, %r770;
	max.s32 	%r772, %r769, %r770;
	selp.b32 	%r773, 145, %r771, %p211;
	ld.local.v2.u32 	{%r774, %r775}, [%rd5+584];
	setp.gt.s32 	%p212, %r774, %r772;
	max.s32 	%r776, %r774, %r772;
	selp.b32 	%r777, 146, %r773, %p212;
	setp.gt.s32 	%p213, %r775, %r776;
	max.s32 	%r778, %r775, %r776;
	selp.b32 	%r779, 147, %r777, %p213;
	ld.local.v2.u32 	{%r780, %r781}, [%rd5+592];
	setp.gt.s32 	%p214, %r780, %r778;
	max.s32 	%r782, %r780, %r778;
	selp.b32 	%r783, 148, %r779, %p214;
	setp.gt.s32 	%p215, %r781, %r782;
	max.s32 	%r784, %r781, %r782;
	selp.b32 	%r785, 149, %r783, %p215;
	ld.local.v2.u32 	{%r786, %r787}, [%rd5+600];
	setp.gt.s32 	%p216, %r786, %r784;
	max.s32 	%r788, %r786, %r784;
	selp.b32 	%r789, 150, %r785, %p216;
	setp.gt.s32 	%p217, %r787, %r788;
	max.s32 	%r790, %r787, %r788;
	selp.b32 	%r791, 151, %r789, %p217;
	ld.local.v2.u32 	{%r792, %r793}, [%rd5+608];
	setp.gt.s32 	%p218, %r792, %r790;
	max.s32 	%r794, %r792, %r790;
	selp.b32 	%r795, 152, %r791, %p218;
	setp.gt.s32 	%p219, %r793, %r794;
	max.s32 	%r796, %r793, %r794;
	selp.b32 	%r797, 153, %r795, %p219;
	ld.local.v2.u32 	{%r798, %r799}, [%rd5+616];
	setp.gt.s32 	%p220, %r798, %r796;
	max.s32 	%r800, %r798, %r796;
	selp.b32 	%r801, 154, %r797, %p220;
	setp.gt.s32 	%p221, %r799, %r800;
	max.s32 	%r802, %r799, %r800;
	selp.b32 	%r803, 155, %r801, %p221;
	ld.local.v2.u32 	{%r804, %r805}, [%rd5+624];
	setp.gt.s32 	%p222, %r804, %r802;
	max.s32 	%r806, %r804, %r802;
	selp.b32 	%r807, 156, %r803, %p222;
	setp.gt.s32 	%p223, %r805, %r806;
	max.s32 	%r808, %r805, %r806;
	selp.b32 	%r809, 157, %r807, %p223;
	ld.local.v2.u32 	{%r810, %r811}, [%rd5+632];
	setp.gt.s32 	%p224, %r810, %r808;
	max.s32 	%r812, %r810, %r808;
	selp.b32 	%r813, 158, %r809, %p224;
	setp.gt.s32 	%p225, %r811, %r812;
	max.s32 	%r814, %r811, %r812;
	selp.b32 	%r815, 159, %r813, %p225;
	ld.local.v2.u32 	{%r816, %r817}, [%rd5+640];
	setp.gt.s32 	%p226, %r816, %r814;
	max.s32 	%r818, %r816, %r814;
	selp.b32 	%r819, 160, %r815, %p226;
	setp.gt.s32 	%p227, %r817, %r818;
	max.s32 	%r820, %r817, %r818;
	selp.b32 	%r821, 161, %r819, %p227;
	ld.local.v2.u32 	{%r822, %r823}, [%rd5+648];
	setp.gt.s32 	%p228, %r822, %r820;
	max.s32 	%r824, %r822, %r820;
	selp.b32 	%r825, 162, %r821, %p228;
	setp.gt.s32 	%p229, %r823, %r824;
	max.s32 	%r826, %r823, %r824;
	selp.b32 	%r827, 163, %r825, %p229;
	ld.local.v2.u32 	{%r828, %r829}, [%rd5+656];
	setp.gt.s32 	%p230, %r828, %r826;
	max.s32 	%r830, %r828, %r826;
	selp.b32 	%r831, 164, %r827, %p230;
	setp.gt.s32 	%p231, %r829, %r830;
	max.s32 	%r832, %r829, %r830;
	selp.b32 	%r833, 165, %r831, %p231;
	ld.local.v2.u32 	{%r834, %r835}, [%rd5+664];
	setp.gt.s32 	%p232, %r834, %r832;
	max.s32 	%r836, %r834, %r832;
	selp.b32 	%r837, 166, %r833, %p232;
	setp.gt.s32 	%p233, %r835, %r836;
	max.s32 	%r838, %r835, %r836;
	selp.b32 	%r839, 167, %r837, %p233;
	ld.local.v2.u32 	{%r840, %r841}, [%rd5+672];
	setp.gt.s32 	%p234, %r840, %r838;
	max.s32 	%r842, %r840, %r838;
	selp.b32 	%r843, 168, %r839, %p234;
	setp.gt.s32 	%p235, %r841, %r842;
	max.s32 	%r844, %r841, %r842;
	selp.b32 	%r845, 169, %r843, %p235;
	ld.local.v2.u32 	{%r846, %r847}, [%rd5+680];
	setp.gt.s32 	%p236, %r846, %r844;
	max.s32 	%r848, %r846, %r844;
	selp.b32 	%r849, 170, %r845, %p236;
	setp.gt.s32 	%p237, %r847, %r848;
	max.s32 	%r850, %r847, %r848;
	selp.b32 	%r851, 171, %r849, %p237;
	ld.local.v2.u32 	{%r852, %r853}, [%rd5+688];
	setp.gt.s32 	%p238, %r852, %r850;
	max.s32 	%r854, %r852, %r850;
	selp.b32 	%r855, 172, %r851, %p238;
	setp.gt.s32 	%p239, %r853, %r854;
	max.s32 	%r856, %r853, %r854;
	selp.b32 	%r857, 173, %r855, %p239;
	ld.local.v2.u32 	{%r858, %r859}, [%rd5+696];
	setp.gt.s32 	%p240, %r858, %r856;
	max.s32 	%r860, %r858, %r856;
	selp.b32 	%r861, 174, %r857, %p240;
	setp.gt.s32 	%p241, %r859, %r860;
	max.s32 	%r862, %r859, %r860;
	selp.b32 	%r863, 175, %r861, %p241;
	ld.local.v2.u32 	{%r864, %r865}, [%rd5+704];
	setp.gt.s32 	%p242, %r864, %r862;
	max.s32 	%r866, %r864, %r862;
	selp.b32 	%r867, 176, %r863, %p242;
	setp.gt.s32 	%p243, %r865, %r866;
	max.s32 	%r868, %r865, %r866;
	selp.b32 	%r869, 177, %r867, %p243;
	ld.local.v2.u32 	{%r870, %r871}, [%rd5+712];
	setp.gt.s32 	%p244, %r870, %r868;
	max.s32 	%r872, %r870, %r868;
	selp.b32 	%r873, 178, %r869, %p244;
	setp.gt.s32 	%p245, %r871, %r872;
	max.s32 	%r874, %r871, %r872;
	selp.b32 	%r875, 179, %r873, %p245;
	ld.local.v2.u32 	{%r876, %r877}, [%rd5+720];
	setp.gt.s32 	%p246, %r876, %r874;
	max.s32 	%r878, %r876, %r874;
	selp.b32 	%r879, 180, %r875, %p246;
	setp.gt.s32 	%p247, %r877, %r878;
	max.s32 	%r880, %r877, %r878;
	selp.b32 	%r881, 181, %r879, %p247;
	ld.local.v2.u32 	{%r882, %r883}, [%rd5+728];
	setp.gt.s32 	%p248, %r882, %r880;
	max.s32 	%r884, %r882, %r880;
	selp.b32 	%r885, 182, %r881, %p248;
	setp.gt.s32 	%p249, %r883, %r884;
	max.s32 	%r886, %r883, %r884;
	selp.b32 	%r887, 183, %r885, %p249;
	ld.local.v2.u32 	{%r888, %r889}, [%rd5+736];
	setp.gt.s32 	%p250, %r888, %r886;
	max.s32 	%r890, %r888, %r886;
	selp.b32 	%r891, 184, %r887, %p250;
	setp.gt.s32 	%p251, %r889, %r890;
	max.s32 	%r892, %r889, %r890;
	selp.b32 	%r893, 185, %r891, %p251;
	ld.local.v2.u32 	{%r894, %r895}, [%rd5+744];
	setp.gt.s32 	%p252, %r894, %r892;
	max.s32 	%r896, %r894, %r892;
	selp.b32 	%r897, 186, %r893, %p252;
	setp.gt.s32 	%p253, %r895, %r896;
	max.s32 	%r898, %r895, %r896;
	selp.b32 	%r899, 187, %r897, %p253;
	ld.local.v2.u32 	{%r900, %r901}, [%rd5+752];
	setp.gt.s32 	%p254, %r900, %r898;
	max.s32 	%r902, %r900, %r898;
	selp.b32 	%r903, 188, %r899, %p254;
	setp.gt.s32 	%p255, %r901, %r902;
	max.s32 	%r904, %r901, %r902;
	selp.b32 	%r905, 189, %r903, %p255;
	ld.local.v2.u32 	{%r906, %r907}, [%rd5+760];
	setp.gt.s32 	%p256, %r906, %r904;
	max.s32 	%r908, %r906, %r904;
	selp.b32 	%r909, 190, %r905, %p256;
	setp.gt.s32 	%p257, %r907, %r908;
	max.s32 	%r910, %r907, %r908;
	selp.b32 	%r911, 191, %r909, %p257;
	ld.local.v2.u32 	{%r912, %r913}, [%rd5+768];
	setp.gt.s32 	%p258, %r912, %r910;
	max.s32 	%r914, %r912, %r910;
	selp.b32 	%r915, 192, %r911, %p258;
	setp.gt.s32 	%p259, %r913, %r914;
	max.s32 	%r916, %r913, %r914;
	selp.b32 	%r917, 193, %r915, %p259;
	ld.local.v2.u32 	{%r918, %r919}, [%rd5+776];
	setp.gt.s32 	%p260, %r918, %r916;
	max.s32 	%r920, %r918, %r916;
	selp.b32 	%r921, 194, %r917, %p260;
	setp.gt.s32 	%p261, %r919, %r920;
	max.s32 	%r922, %r919, %r920;
	selp.b32 	%r923, 195, %r921, %p261;
	ld.local.v2.u32 	{%r924, %r925}, [%rd5+784];
	setp.gt.s32 	%p262, %r924, %r922;
	max.s32 	%r926, %r924, %r922;
	selp.b32 	%r927, 196, %r923, %p262;
	setp.gt.s32 	%p263, %r925, %r926;
	max.s32 	%r928, %r925, %r926;
	selp.b32 	%r929, 197, %r927, %p263;
	ld.local.v2.u32 	{%r930, %r931}, [%rd5+792];
	setp.gt.s32 	%p264, %r930, %r928;
	max.s32 	%r932, %r930, %r928;
	selp.b32 	%r933, 198, %r929, %p264;
	setp.gt.s32 	%p265, %r931, %r932;
	max.s32 	%r934, %r931, %r932;
	selp.b32 	%r935, 199, %r933, %p265;
	ld.local.v2.u32 	{%r936, %r937}, [%rd5+800];
	setp.gt.s32 	%p266, %r936, %r934;
	max.s32 	%r938, %r936, %r934;
	selp.b32 	%r939, 200, %r935, %p266;
	setp.gt.s32 	%p267, %r937, %r938;
	max.s32 	%r940, %r937, %r938;
	selp.b32 	%r941, 201, %r939, %p267;
	ld.local.v2.u32 	{%r942, %r943}, [%rd5+808];
	setp.gt.s32 	%p268, %r942, %r940;
	max.s32 	%r944, %r942, %r940;
	selp.b32 	%r945, 202, %r941, %p268;
	setp.gt.s32 	%p269, %r943, %r944;
	max.s32 	%r946, %r943, %r944;
	selp.b32 	%r947, 203, %r945, %p269;
	ld.local.v2.u32 	{%r948, %r949}, [%rd5+816];
	setp.gt.s32 	%p270, %r948, %r946;
	max.s32 	%r950, %r948, %r946;
	selp.b32 	%r951, 204, %r947, %p270;
	setp.gt.s32 	%p271, %r949, %r950;
	max.s32 	%r952, %r949, %r950;
	selp.b32 	%r953, 205, %r951, %p271;
	ld.local.v2.u32 	{%r954, %r955}, [%rd5+824];
	setp.gt.s32 	%p272, %r954, %r952;
	max.s32 	%r956, %r954, %r952;
	selp.b32 	%r957, 206, %r953, %p272;
	setp.gt.s32 	%p273, %r955, %r956;
	max.s32 	%r958, %r955, %r956;
	selp.b32 	%r959, 207, %r957, %p273;
	ld.local.v2.u32 	{%r960, %r961}, [%rd5+832];
	setp.gt.s32 	%p274, %r960, %r958;
	max.s32 	%r962, %r960, %r958;
	selp.b32 	%r963, 208, %r959, %p274;
	setp.gt.s32 	%p275, %r961, %r962;
	max.s32 	%r964, %r961, %r962;
	selp.b32 	%r965, 209, %r963, %p275;
	ld.local.v2.u32 	{%r966, %r967}, [%rd5+840];
	setp.gt.s32 	%p276, %r966, %r964;
	max.s32 	%r968, %r966, %r964;
	selp.b32 	%r969, 210, %r965, %p276;
	setp.gt.s32 	%p277, %r967, %r968;
	max.s32 	%r970, %r967, %r968;
	selp.b32 	%r971, 211, %r969, %p277;
	ld.local.v2.u32 	{%r972, %r973}, [%rd5+848];
	setp.gt.s32 	%p278, %r972, %r970;
	max.s32 	%r974, %r972, %r970;
	selp.b32 	%r975, 212, %r971, %p278;
	setp.gt.s32 	%p279, %r973, %r974;
	max.s32 	%r976, %r973, %r974;
	selp.b32 	%r977, 213, %r975, %p279;
	ld.local.v2.u32 	{%r978, %r979}, [%rd5+856];
	setp.gt.s32 	%p280, %r978, %r976;
	max.s32 	%r980, %r978, %r976;
	selp.b32 	%r981, 214, %r977, %p280;
	setp.gt.s32 	%p281, %r979, %r980;
	max.s32 	%r982, %r979, %r980;
	selp.b32 	%r983, 215, %r981, %p281;
	ld.local.v2.u32 	{%r984, %r985}, [%rd5+864];
	setp.gt.s32 	%p282, %r984, %r982;
	max.s32 	%r986, %r984, %r982;
	selp.b32 	%r987, 216, %r983, %p282;
	setp.gt.s32 	%p283, %r985, %r986;
	max.s32 	%r988, %r985, %r986;
	selp.b32 	%r989, 217, %r987, %p283;
	ld.local.v2.u32 	{%r990, %r991}, [%rd5+872];
	setp.gt.s32 	%p284, %r990, %r988;
	max.s32 	%r992, %r990, %r988;
	selp.b32 	%r993, 218, %r989, %p284;
	setp.gt.s32 	%p285, %r991, %r992;
	max.s32 	%r994, %r991, %r992;
	selp.b32 	%r995, 219, %r993, %p285;
	ld.local.v2.u32 	{%r996, %r997}, [%rd5+880];
	setp.gt.s32 	%p286, %r996, %r994;
	max.s32 	%r998, %r996, %r994;
	selp.b32 	%r999, 220, %r995, %p286;
	setp.gt.s32 	%p287, %r997, %r998;
	max.s32 	%r1000, %r997, %r998;
	selp.b32 	%r1001, 221, %r999, %p287;
	ld.local.v2.u32 	{%r1002, %r1003}, [%rd5+888];
	setp.gt.s32 	%p288, %r1002, %r1000;
	max.s32 	%r1004, %r1002, %r1000;
	selp.b32 	%r1005, 222, %r1001, %p288;
	setp.gt.s32 	%p289, %r1003, %r1004;
	max.s32 	%r1006, %r1003, %r1004;
	selp.b32 	%r1007, 223, %r1005, %p289;
	ld.local.v2.u32 	{%r1008, %r1009}, [%rd5+896];
	setp.gt.s32 	%p290, %r1008, %r1006;
	max.s32 	%r1010, %r1008, %r1006;
	selp.b32 	%r1011, 224, %r1007, %p290;
	setp.gt.s32 	%p291, %r1009, %r1010;
	max.s32 	%r1012, %r1009, %r1010;
	selp.b32 	%r1013, 225, %r1011, %p291;
	ld.local.v2.u32 	{%r1014, %r1015}, [%rd5+904];
	setp.gt.s32 	%p292, %r1014, %r1012;
	max.s32 	%r1016, %r1014, %r1012;
	selp.b32 	%r1017, 226, %r1013, %p292;
	setp.gt.s32 	%p293, %r1015, %r1016;
	max.s32 	%r1018, %r1015, %r1016;
	selp.b32 	%r1019, 227, %r1017, %p293;
	ld.local.v2.u32 	{%r1020, %r1021}, [%rd5+912];
	setp.gt.s32 	%p294, %r1020, %r1018;
	max.s32 	%r1022, %r1020, %r1018;
	selp.b32 	%r1023, 228, %r1019, %p294;
	setp.gt.s32 	%p295, %r1021, %r1022;
	max.s32 	%r1024, %r1021, %r1022;
	selp.b32 	%r1025, 229, %r1023, %p295;
	ld.local.v2.u32 	{%r1026, %r1027}, [%rd5+920];
	setp.gt.s32 	%p296, %r1026, %r1024;
	max.s32 	%r1028, %r1026, %r1024;
	selp.b32 	%r1029, 230, %r1025, %p296;
	setp.gt.s32 	%p297, %r1027, %r1028;
	max.s32 	%r1030, %r1027, %r1028;
	selp.b32 	%r1031, 231, %r1029, %p297;
	ld.local.v2.u32 	{%r1032, %r1033}, [%rd5+928];
	setp.gt.s32 	%p298, %r1032, %r1030;
	max.s32 	%r1034, %r1032, %r1030;
	selp.b32 	%r1035, 232, %r1031, %p298;
	setp.gt.s32 	%p299, %r1033, %r1034;
	max.s32 	%r1036, %r1033, %r1034;
	selp.b32 	%r1037, 233, %r1035, %p299;
	ld.local.v2.u32 	{%r1038, %r1039}, [%rd5+936];
	setp.gt.s32 	%p300, %r1038, %r1036;
	max.s32 	%r1040, %r1038, %r1036;
	selp.b32 	%r1041, 234, %r1037, %p300;
	setp.gt.s32 	%p301, %r1039, %r1040;
	max.s32 	%r1042, %r1039, %r1040;
	selp.b32 	%r1043, 235, %r1041, %p301;
	ld.local.v2.u32 	{%r1044, %r1045}, [%rd5+944];
	setp.gt.s32 	%p302, %r1044, %r1042;
	max.s32 	%r1046, %r1044, %r1042;
	selp.b32 	%r1047, 236, %r1043, %p302;
	setp.gt.s32 	%p303, %r1045, %r1046;
	max.s32 	%r1048, %r1045, %r1046;
	selp.b32 	%r1049, 237, %r1047, %p303;
	ld.local.v2.u32 	{%r1050, %r1051}, [%rd5+952];
	setp.gt.s32 	%p304, %r1050, %r1048;
	max.s32 	%r1052, %r1050, %r1048;
	selp.b32 	%r1053, 238, %r1049, %p304;
	setp.gt.s32 	%p305, %r1051, %r1052;
	max.s32 	%r1054, %r1051, %r1052;
	selp.b32 	%r1055, 239, %r1053, %p305;
	ld.local.v2.u32 	{%r1056, %r1057}, [%rd5+960];
	setp.gt.s32 	%p306, %r1056, %r1054;
	max.s32 	%r1058, %r1056, %r1054;
	selp.b32 	%r1059, 240, %r1055, %p306;
	setp.gt.s32 	%p307, %r1057, %r1058;
	max.s32 	%r1060, %r1057, %r1058;
	selp.b32 	%r1061, 241, %r1059, %p307;
	ld.local.v2.u32 	{%r1062, %r1063}, [%rd5+968];
	setp.gt.s32 	%p308, %r1062, %r1060;
	max.s32 	%r1064, %r1062, %r1060;
	selp.b32 	%r1065, 242, %r1061, %p308;
	setp.gt.s32 	%p309, %r1063, %r1064;
	max.s32 	%r1066, %r1063, %r1064;
	selp.b32 	%r1067, 243, %r1065, %p309;
	ld.local.v2.u32 	{%r1068, %r1069}, [%rd5+976];
	setp.gt.s32 	%p310, %r1068, %r1066;
	max.s32 	%r1070, %r1068, %r1066;
	selp.b32 	%r1071, 244, %r1067, %p310;
	setp.gt.s32 	%p311, %r1069, %r1070;
	max.s32 	%r1072, %r1069, %r1070;
	selp.b32 	%r1073, 245, %r1071, %p311;
	ld.local.v2.u32 	{%r1074, %r1075}, [%rd5+984];
	setp.gt.s32 	%p312, %r1074, %r1072;
	max.s32 	%r1076, %r1074, %r1072;
	selp.b32 	%r1077, 246, %r1073, %p312;
	setp.gt.s32 	%p313, %r1075, %r1076;
	max.s32 	%r1078, %r1075, %r1076;
	selp.b32 	%r1079, 247, %r1077, %p313;
	ld.local.v2.u32 	{%r1080, %r1081}, [%rd5+992];
	setp.gt.s32 	%p314, %r1080, %r1078;
	max.s32 	%r1082, %r1080, %r1078;
	selp.b32 	%r1083, 248, %r1079, %p314;
	setp.gt.s32 	%p315, %r1081, %r1082;
	selp.b32 	%r1084, 249, %r1083, %p315;
	cvta.to.global.u64 	%rd105, %rd108;
	mul.wide.s32 	%rd106, %r1, 4;
	add.s64 	%rd107, %rd105, %rd106;
	st.global.u32 	[%rd107], %r1084;
	ret;

}


// ===== COMPILED SASS (sm_100) =====

	.target	sm_100

	.elftype	@"ET_EXEC"


//--------------------- .note.nv.tkinfo           --------------------------
	.section	.note.nv.tkinfo,"",@"SHT_NOTE"
	.sectionflags	@"SHF_NOTE_NV_TKINFO"
	.tkinfo
        /*0018*/ 	.word	0x00000002
        /*0030*/ 	.string	""
        /*0030*/ 	.string	"ptxas"
        /*0030*/ 	.string	"Cuda compilation tools, release 13.0, V13.0.88"
        /*0030*/ 	.string	"Build cuda_13.0.r13.0/compiler.36424714_0"
        /*0030*/ 	.string	"-arch sm_100 -m 64 "



//--------------------- .note.nv.cuinfo           --------------------------
	.section	.note.nv.cuinfo,"",@"SHT_NOTE"
	.sectionflags	@"SHF_NOTE_NV_CUINFO"
        /*0018*/ 	.short	0x0002
        /*001a*/ 	.short	0x0064
        /*001c*/ 	.short	0x0082
	.zero		2


//--------------------- .nv.info                  --------------------------
	.section	.nv.info,"",@"SHT_CUDA_INFO"
	.align	4


	//----- nvinfo : EIATTR_REGCOUNT
	.align		4
        /*0000*/ 	.byte	0x04, 0x2f
        /*0002*/ 	.short	(.L_1 - .L_0)
	.align		4
.L_0:
        /*0004*/ 	.word	index@(_Z8matchingPiPKhS_S_S_iiiiii)
        /*0008*/ 	.word	0x00000020


	//----- nvinfo : EIATTR_FRAME_SIZE
	.align		4
.L_1:
        /*000c*/ 	.byte	0x04, 0x11
        /*000e*/ 	.short	(.L_3 - .L_2)
	.align		4
.L_2:
        /*0010*/ 	.word	index@(_Z8matchingPiPKhS_S_S_iiiiii)
        /*0014*/ 	.word	0x000013f0


	//----- nvinfo : EIATTR_MIN_STACK_SIZE
	.align		4
.L_3:
        /*0018*/ 	.byte	0x04, 0x12
        /*001a*/ 	.short	(.L_5 - .L_4)
	.align		4
.L_4:
        /*001c*/ 	.word	index@(_Z8matchingPiPKhS_S_S_iiiiii)
        /*0020*/ 	.word	0x000013f0
.L_5:


//--------------------- .nv.compat                --------------------------
	.section	.nv.compat,"",@"SHT_CUDA_COMPAT_INFO"
	.align	4
        /*0000*/ 	.byte	0x02, 0x09, 0x00, 0x00, 0x02, 0x02, 0x01, 0x00, 0x02, 0x05, 0x05, 0x00, 0x03, 0x07, 0x01, 0x01
        /*0010*/ 	.byte	0x02, 0x03, 0x00, 0x00, 0x02, 0x06, 0x01, 0x00, 0x04, 0x0b, 0x08, 0x00, 0x09, 0x00, 0x00, 0x00
        /*0020*/ 	.byte	0x00, 0x00, 0x00, 0x00


//--------------------- .nv.info._Z8matchingPiPKhS_S_S_iiiiii --------------------------
	.section	.nv.info._Z8matchingPiPKhS_S_S_iiiiii,"",@"SHT_CUDA_INFO"
	.sectionflags	@""
	.align	4


	//----- nvinfo : EIATTR_CUDA_API_VERSION
	.align		4
        /*0000*/ 	.byte	0x04, 0x37
        /*0002*/ 	.short	(.L_7 - .L_6)
.L_6:
        /*0004*/ 	.word	0x00000082


	//----- nvinfo : EIATTR_KPARAM_INFO
	.align		4
.L_7:
        /*0008*/ 	.byte	0x04, 0x17
        /*000a*/ 	.short	(.L_9 - .L_8)
.L_8:
        /*000c*/ 	.word	0x00000000
        /*0010*/ 	.short	0x000a
        /*0012*/ 	.short	0x003c
        /*0014*/ 	.byte	0x00, 0xf0, 0x11, 0x00


	//----- nvinfo : EIATTR_KPARAM_INFO
	.align		4
.L_9:
        /*0018*/ 	.byte	0x04, 0x17
        /*001a*/ 	.short	(.L_11 - .L_10)
.L_10:
        /*001c*/ 	.word	0x00000000
        /*0020*/ 	.short	0x0009
        /*0022*/ 	.short	0x0038
        /*0024*/ 	.byte	0x00, 0xf0, 0x11, 0x00


	//----- nvinfo : EIATTR_KPARAM_INFO
	.align		4
.L_11:
        /*0028*/ 	.byte	0x04, 0x17
        /*002a*/ 	.short	(.L_13 - .L_12)
.L_12:
        /*002c*/ 	.word	0x00000000
        /*0030*/ 	.short	0x0008
        /*0032*/ 	.short	0x0034
        /*0034*/ 	.byte	0x00, 0xf0, 0x11, 0x00


	//----- nvinfo : EIATTR_KPARAM_INFO
	.align		4
.L_13:
        /*0038*/ 	.byte	0x04, 0x17
        /*003a*/ 	.short	(.L_15 - .L_14)
.L_14:
        /*003c*/ 	.word	0x00000000
        /*0040*/ 	.short	0x0007
        /*0042*/ 	.short	0x0030
        /*0044*/ 	.byte	0x00, 0xf0, 0x11, 0x00


	//----- nvinfo : EIATTR_KPARAM_INFO
	.align		4
.L_15:
        /*0048*/ 	.byte	0x04, 0x17
        /*004a*/ 	.short	(.L_17 - .L_16)
.L_16:
        /*004c*/ 	.word	0x00000000
        /*0050*/ 	.short	0x0006
        /*0052*/ 	.short	0x002c
        /*0054*/ 	.byte	0x00, 0xf0, 0x11, 0x00


	//----- nvinfo : EIATTR_KPARAM_INFO
	.align		4
.L_17:
        /*0058*/ 	.byte	0x04, 0x17
        /*005a*/ 	.short	(.L_19 - .L_18)
.L_18:
        /*005c*/ 	.word	0x00000000
        /*0060*/ 	.short	0x0005
        /*0062*/ 	.short	0x0028
        /*0064*/ 	.byte	0x00, 0xf0, 0x11, 0x00


	//----- nvinfo : EIATTR_KPARAM_INFO
	.align		4
.L_19:
        /*0068*/ 	.byte	0x04, 0x17
        /*006a*/ 	.short	(.L_21 - .L_20)
.L_20:
        /*006c*/ 	.word	0x00000000
        /*0070*/ 	.short	0x0004
        /*0072*/ 	.short	0x0020
        /*0074*/ 	.byte	0x00, 0xf5, 0x21, 0x00


	//----- nvinfo : EIATTR_KPARAM_INFO
	.align		4
.L_21:
        /*0078*/ 	.byte	0x04, 0x17
        /*007a*/ 	.short	(.L_23 - .L_22)
.L_22:
        /*007c*/ 	.word	0x00000000
        /*0080*/ 	.short	0x0003
        /*0082*/ 	.short	0x0018
        /*0084*/ 	.byte	0x00, 0xf5, 0x21, 0x00


	//----- nvinfo : EIATTR_KPARAM_INFO
	.align		4
.L_23:
        /*0088*/ 	.byte	0x04, 0x17
        /*008a*/ 	.short	(.L_25 - .L_24)
.L_24:
        /*008c*/ 	.word	0x00000000
        /*0090*/ 	.short	0x0002
        /*0092*/ 	.short	0x0010
        /*0094*/ 	.byte	0x00, 0xf5, 0x21, 0x00


	//----- nvinfo : EIATTR_KPARAM_INFO
	.align		4
.L_25:
        /*0098*/ 	.byte	0x04, 0x17
        /*009a*/ 	.short	(.L_27 - .L_26)
.L_26:
        /*009c*/ 	.word	0x00000000
        /*00a0*/ 	.short	0x0001
        /*00a2*/ 	.short	0x0008
        /*00a4*/ 	.byte	0x00, 0xf5, 0x21, 0x00


	//----- nvinfo : EIATTR_KPARAM_INFO
	.align		4
.L_27:
        /*00a8*/ 	.byte	0x04, 0x17
        /*00aa*/ 	.short	(.L_29 - .L_28)
.L_28:
        /*00ac*/ 	.word	0x00000000
        /*00b0*/ 	.short	0x0000
        /*00b2*/ 	.short	0x0000
        /*00b4*/ 	.byte	0x00, 0xf5, 0x21, 0x00


	//----- nvinfo : EIATTR_SPARSE_MMA_MASK
	.align		4
.L_29:
        /*00b8*/ 	.byte	0x03, 0x50
        /*00ba*/ 	.short	0x0000


	//----- nvinfo : EIATTR_MAXREG_COUNT
	.align		4
        /*00bc*/ 	.byte	0x03, 0x1b
        /*00be*/ 	.short	0x00ff


	//----- nvinfo : EIATTR_MERCURY_ISA_VERSION
	.align		4
        /*00c0*/ 	.byte	0x03, 0x5f
        /*00c2*/ 	.short	0x0101


	//----- nvinfo : EIATTR_VRC_CTA_INIT_COUNT
	.align		4
        /*00c4*/ 	.byte	0x02, 0x4a
	.zero		1
	.zero		1


	//----- nvinfo : EIATTR_EXIT_INSTR_OFFSETS
	.align		4
        /*00c8*/ 	.byte	0x04, 0x1c
        /*00ca*/ 	.short	(.L_31 - .L_30)


	//   ....[0]....
.L_30:
        /*00cc*/ 	.word	0x00008010


	//----- nvinfo : EIATTR_CRS_STACK_SIZE
	.align		4
.L_31:
        /*00d0*/ 	.byte	0x04, 0x1e
        /*00d2*/ 	.short	(.L_33 - .L_32)
.L_32:
        /*00d4*/ 	.word	0x00000000


	//----- nvinfo : EIATTR_CBANK_PARAM_SIZE
	.align		4
.L_33:
        /*00d8*/ 	.byte	0x03, 0x19
        /*00da*/ 	.short	0x0040


	//----- nvinfo : EIATTR_PARAM_CBANK
	.align		4
        /*00dc*/ 	.byte	0x04, 0x0a
        /*00de*/ 	.short	(.L_35 - .L_34)
	.align		4
.L_34:
        /*00e0*/ 	.word	index@(.nv.constant0._Z8matchingPiPKhS_S_S_iiiiii)
        /*00e4*/ 	.short	0x0380
        /*00e6*/ 	.short	0x0040


	//----- nvinfo : EIATTR_SW_WAR
	.align		4
.L_35:
        /*00e8*/ 	.byte	0x04, 0x36
        /*00ea*/ 	.short	(.L_37 - .L_36)
.L_36:
        /*00ec*/ 	.word	0x00000008
.L_37:


//--------------------- .nv.callgraph             --------------------------
	.section	.nv.callgraph,"",@"SHT_CUDA_CALLGRAPH"
	.align	4
	.sectionentsize	8
	.align		4
        /*0000*/ 	.word	0x00000000
	.align		4
        /*0004*/ 	.word	0xffffffff
	.align		4
        /*0008*/ 	.word	0x00000000
	.align		4
        /*000c*/ 	.word	0xfffffffe
	.align		4
        /*0010*/ 	.word	0x00000000
	.align		4
        /*0014*/ 	.word	0xfffffffd
	.align		4
        /*0018*/ 	.word	0x00000000
	.align		4
        /*001c*/ 	.word	0xfffffffc


//--------------------- .text._Z8matchingPiPKhS_S_S_iiiiii --------------------------
	.section	.text._Z8matchingPiPKhS_S_S_iiiiii,"ax",@progbits
	.align	128
        .global         _Z8matchingPiPKhS_S_S_iiiiii
        .type           _Z8matchingPiPKhS_S_S_iiiiii,@function
        .size           _Z8matchingPiPKhS_S_S_iiiiii,(.L_x_27 - _Z8matchingPiPKhS_S_S_iiiiii)
        .other          _Z8matchingPiPKhS_S_S_iiiiii,@"STO_CUDA_ENTRY STV_DEFAULT"
_Z8matchingPiPKhS_S_S_iiiiii:
.text._Z8matchingPiPKhS_S_S_iiiiii:
[----:B------:R-:W0:Y:S01]  /*0000*/  LDC R1, c[0x0][0x37c] ;  /* 0x0000df00ff017b82 */ /* 0x000e220000000800 */
[----:B------:R-:W1:Y:S07]  /*0010*/  S2R R3, SR_TID.X ;  /* 0x0000000000037919 */ /* 0x000e6e0000002100 */
[----:B------:R-:W1:Y:S01]  /*0020*/  S2UR UR4, SR_CTAID.X ;  /* 0x00000000000479c3 */ /* 0x000e620000002500 */
[----:B------:R-:W2:Y:S01]  /*0030*/  LDCU.64 UR12, c[0x0][0x358] ;  /* 0x00006b00ff0c77ac */ /* 0x000ea20008000a00 */
[----:B0-----:R-:W-:-:S06]  /*0040*/  VIADD R1, R1, 0xffffec10 ;  /* 0xffffec1001017836 */ /* 0x001fcc0000000000 */
[----:B------:R-:W1:Y:S08]  /*0050*/  LDC R0, c[0x0][0x360] ;  /* 0x0000d800ff007b82 */ /* 0x000e700000000800 */
[----:B------:R-:W0:Y:S08]  /*0060*/  LDC.64 R4, c[0x0][0x380] ;  /* 0x0000e000ff047b82 */ /* 0x000e300000000a00 */
[----:B------:R-:W3:Y:S01]  /*0070*/  LDC.64 R8, c[0x0][0x3a8] ;  /* 0x0000ea00ff087b82 */ /* 0x000ee20000000a00 */
[----:B-1----:R-:W-:Y:S01]  /*0080*/  IMAD R0, R0, UR4, R3 ;  /* 0x0000000400007c24 */ /* 0x002fe2000f8e0203 */
[----:B------:R-:W1:Y:S03]  /*0090*/  LDCU UR4, c[0x0][0x3bc] ;  /* 0x00007780ff0477ac */ /* 0x000e660008000800 */
[----:B------:R-:W-:-:S04]  /*00a0*/  IMAD.SHL.U32 R3, R0, 0x2, RZ ;  /* 0x0000000200037824 */ /* 0x000fc800078e00ff */
[----:B0-----:R-:W-:-:S05]  /*00b0*/  IMAD.WIDE R4, R3, 0x4, R4 ;  /* 0x0000000403047825 */ /* 0x001fca00078e0204 */
[----:B--2---:R-:W2:Y:S04]  /*00c0*/  LDG.E R3, desc[UR12][R4.64+0x4] ;  /* 0x0000040c04037981 */ /* 0x004ea8000c1e1900 */
[----:B------:R-:W4:Y:S01]  /*00d0*/  LDG.E R2, desc[UR12][R4.64] ;  /* 0x0000000c04027981 */ /* 0x000f22000c1e1900 */
[----:B------:R-:W-:Y:S01]  /*00e0*/  BSSY.RECONVERGENT B1, `(.L_x_0) ;  /* 0x00000bb000017945 */ /* 0x000fe20003800200 */
[----:B-1----:R-:W-:-:S04]  /*00f0*/  ULEA.HI UR4, UR4, UR4, URZ, 0x1 ;  /* 0x0000000404047291 */ /* 0x002fc8000f8f08ff */
[----:B------:R-:W-:-:S06]  /*0100*/  USHF.R.S32.HI UR4, URZ, 0x1, UR4 ;  /* 0x00000001ff047899 */ /* 0x000fcc0008011404 */
[C---:B--2---:R-:W-:Y:S01]  /*0110*/  VIADD R10, R3.reuse, UR4 ;  /* 0x00000004030a7c36 */ /* 0x044fe20008000000 */
[----:B------:R-:W-:Y:S01]  /*0120*/  VIADDMNMX R3, R3, -UR4, RZ, !PT ;  /* 0x8000000403037c46 */ /* 0x000fe2000f8001ff */
[----:B----4-:R-:W-:-:S03]  /*0130*/  VIADD R7, R2, UR4 ;  /* 0x0000000402077c36 */ /* 0x010fc60008000000 */
[----:B---3--:R-:W-:Y:S01]  /*0140*/  ISETP.GE.AND P1, PT, R10, R9, PT ;  /* 0x000000090a00720c */ /* 0x008fe20003f26270 */
[----:B------:R-:W-:Y:S01]  /*0150*/  VIADD R12, R2, -UR4 ;  /* 0x80000004020c7c36 */ /* 0x000fe20008000000 */
[----:B------:R-:W-:-:S11]  /*0160*/  ISETP.GE.AND P0, PT, R7, R8, PT ;  /* 0x000000080700720c */ /* 0x000fd60003f06270 */
[----:B------:R-:W-:-:S04]  /*0170*/  @P1 VIADD R10, R9, 0xffffffff ;  /* 0xffffffff090a1836 */ /* 0x000fc80000000000 */
[----:B------:R-:W-:Y:S02]  /*0180*/  IMAD.IADD R11, R10, 0x1, -R3 ;  /* 0x000000010a0b7824 */ /* 0x000fe400078e0a03 */
[----:B------:R-:W-:-:S03]  /*0190*/  @P0 VIADD R7, R8, 0xffffffff ;  /* 0xffffffff08070836 */ /* 0x000fc60000000000 */
[----:B------:R-:W-:Y:S01]  /*01a0*/  ISETP.GE.AND P0, PT, R11, 0x1, PT ;  /* 0x000000010b00780c */ /* 0x000fe20003f06270 */
[----:B------:R-:W-:-:S04]  /*01b0*/  IMAD.IADD R4, R7, 0x1, -R10 ;  /* 0x0000000107047824 */ /* 0x000fc800078e0a0a */
[----:B------:R-:W-:-:S08]  /*01c0*/  IMAD R2, R11, R4, RZ ;  /* 0x000000040b027224 */ /* 0x000fd000078e02ff */
[----:B------:R-:W-:Y:S05]  /*01d0*/  @!P0 BRA `(.L_x_1) ;  /* 0x0000000800ac8947 */ /* 0x000fea0003800000 */
[----:B------:R-:W-:Y:S01]  /*01e0*/  VIMNMX R12, PT, PT, RZ, R12, !PT ;  /* 0x0000000cff0c7248 */ /* 0x000fe20007fe0100 */
[----:B------:R-:W-:Y:S01]  /*01f0*/  IMAD.MOV.U32 R14, RZ, RZ, RZ ;  /* 0x000000ffff0e7224 */ /* 0x000fe200078e00ff */
[----:B------:R-:W-:Y:S01]  /*0200*/  LOP3.LUT R26, R11, 0x3, RZ, 0xc0, !PT ;  /* 0x000000030b1a7812 */ /* 0x000fe200078ec0ff */
[----:B------:R-:W-:-:S07]  /*0210*/  IMAD.MOV.U32 R16, RZ, RZ, RZ ;  /* 0x000000ffff107224 */ /* 0x000fce00078e00ff */
.L_x_13:
[----:B------:R-:W-:Y:S01]  /*0220*/  ISETP.GE.AND P0, PT, R3, R10, PT ;  /* 0x0000000a0300720c */ /* 0x000fe20003f06270 */
[----:B------:R-:W-:Y:S01]  /*0230*/  VIADD R14, R14, 0x1 ;  /* 0x000000010e0e7836 */ /* 0x000fe20000000000 */
[----:B------:R-:W-:Y:S04]  /*0240*/  BSSY.RECONVERGENT B0, `(.L_x_2) ;  /* 0x00000a2000007945 */ /* 0x000fe80003800200 */
[----:B------:R-:W-:-:S07]  /*0250*/  ISETP.NE.AND P1, PT, R14, R11, PT ;  /* 0x0000000b0e00720c */ /* 0x000fce0003f25270 */
[----:B0123--:R-:W-:Y:S06]  /*0260*/  @P0 BRA `(.L_x_3) ;  /* 0x00000008007c0947 */ /* 0x00ffec0003800000 */
[----:B------:R-:W-:Y:S01]  /*0270*/  ISETP.NE.AND P0, PT, R26, RZ, PT ;  /* 0x000000ff1a00720c */ /* 0x000fe20003f05270 */
[----:B------:R-:W-:Y:S01]  /*0280*/  IMAD.IADD R4, R3, 0x1, -R10 ;  /* 0x0000000103047824 */ /* 0x000fe200078e0a0a */
[----:B------:R-:W-:Y:S01]  /*0290*/  BSSY.RECONVERGENT B2, `(.L_x_4) ;  /* 0x000001a000027945 */ /* 0x000fe20003800200 */
[----:B------:R-:W-:-:S03]  /*02a0*/  IMAD.MOV.U32 R15, RZ, RZ, R3 ;  /* 0x000000ffff0f7224 */ /* 0x000fc600078e0003 */
[----:B------:R-:W-:-:S07]  /*02b0*/  ISETP.GT.U32.AND P2, PT, R4, -0x4, PT ;  /* 0xfffffffc0400780c */ /* 0x000fce0003f44070 */
[----:B------:R-:W-:Y:S06]  /*02c0*/  @!P0 BRA `(.L_x_5) ;  /* 0x0000000000588947 */ /* 0x000fec0003800000 */
[----:B------:R-:W0:Y:S01]  /*02d0*/  LDCU UR6, c[0x0][0x3ac] ;  /* 0x00007580ff0677ac */ /* 0x000e220008000800 */
[----:B------:R-:W1:Y:S01]  /*02e0*/  LDCU.64 UR4, c[0x0][0x388] ;  /* 0x00007100ff0477ac */ /* 0x000e620008000a00 */
[----:B0-----:R-:W-:-:S05]  /*02f0*/  IMAD R5, R12, UR6, R3 ;  /* 0x000000060c057c24 */ /* 0x001fca000f8e0203 */
[----:B-1----:R-:W-:-:S04]  /*0300*/  IADD3 R4, P0, PT, R5, UR4, RZ ;  /* 0x0000000405047c10 */ /* 0x002fc8000ff1e0ff */
[----:B------:R-:W-:-:S05]  /*0310*/  LEA.HI.X.SX32 R5, R5, UR5, 0x1, P0 ;  /* 0x0000000505057c11 */ /* 0x000fca00080f0eff */
[----:B------:R-:W2:Y:S01]  /*0320*/  LDG.E.U8 R7, desc[UR12][R4.64] ;  /* 0x0000000c04077981 */ /* 0x000ea2000c1e1100 */
[----:B------:R-:W-:Y:S01]  /*0330*/  IMAD R8, R16, 0x4, R1 ;  /* 0x0000000410087824 */ /* 0x000fe200078e0201 */
[----:B------:R-:W-:Y:S01]  /*0340*/  ISETP.NE.AND P0, PT, R26, 0x1, PT ;  /* 0x000000011a00780c */ /* 0x000fe20003f05270 */
[----:B------:R-:W-:Y:S02]  /*0350*/  IMAD.MOV.U32 R6, RZ, RZ, R16 ;  /* 0x000000ffff067224 */ /* 0x000fe400078e0010 */
[----:B------:R-:W-:Y:S02]  /*0360*/  VIADD R15, R3, 0x1 ;  /* 0x00000001030f7836 */ /* 0x000fe40000000000 */
[----:B------:R-:W-:Y:S01]  /*0370*/  VIADD R16, R16, 0x1 ;  /* 0x0000000110107836 */ /* 0x000fe20000000000 */
[----:B--2---:R0:W-:Y:S07]  /*0380*/  STL [R8], R7 ;  /* 0x0000000708007387 */ /* 0x0041ee0000100800 */
[----:B------:R-:W-:Y:S05]  /*0390*/  @!P0 BRA `(.L_x_5) ;  /* 0x0000000000248947 */ /* 0x000fea0003800000 */
[----:B------:R-:W-:Y:S01]  /*03a0*/  ISETP.NE.AND P0, PT, R26, 0x2, PT ;  /* 0x000000021a00780c */ /* 0x000fe20003f05270 */
[----:B0-----:R-:W2:-:S12]  /*03b0*/  LDG.E.U8 R7, desc[UR12][R4.64+0x1] ;  /* 0x0000010c04077981 */ /* 0x001e98000c1e1100 */
[----:B------:R-:W3:Y:S01]  /*03c0*/  @P0 LDG.E.U8 R9, desc[UR12][R4.64+0x2] ;  /* 0x0000020c04090981 */ /* 0x000ee2000c1e1100 */
[C---:B------:R-:W-:Y:S02]  /*03d0*/  VIADD R16, R6.reuse, 0x2 ;  /* 0x0000000206107836 */ /* 0x040fe40000000000 */
[C---:B------:R-:W-:Y:S02]  /*03e0*/  VIADD R15, R3.reuse, 0x2 ;  /* 0x00000002030f7836 */ /* 0x040fe40000000000 */
[----:B------:R-:W-:Y:S02]  /*03f0*/  @P0 VIADD R16, R6, 0x3 ;  /* 0x0000000306100836 */ /* 0x000fe40000000000 */
[----:B------:R-:W-:Y:S01]  /*0400*/  @P0 VIADD R15, R3, 0x3 ;  /* 0x00000003030f0836 */ /* 0x000fe20000000000 */
[----:B--2---:R1:W-:Y:S04]  /*0410*/  STL [R8+0x4], R7 ;  /* 0x0000040708007387 */ /* 0x0043e80000100800 */
[----:B---3--:R1:W-:Y:S02]  /*0420*/  @P0 STL [R8+0x8], R9 ;  /* 0x0000080908000387 */ /* 0x0083e40000100800 */
.L_x_5:
[----:B------:R-:W-:Y:S05]  /*0430*/  BSYNC.RECONVERGENT B2 ;  /* 0x0000000000027941 */ /* 0x000fea0003800200 */
.L_x_4:
[----:B------:R-:W-:Y:S05]  /*0440*/  @P2 BRA `(.L_x_3) ;  /* 0x0000000800042947 */ /* 0x000fea0003800000 */
[----:B------:R-:W-:Y:S01]  /*0450*/  ISETP.GE.AND P0, PT, R15, R10, PT ;  /* 0x0000000a0f00720c */ /* 0x000fe20003f06270 */
[----:B------:R-:W-:-:S12]  /*0460*/  BSSY.RELIABLE B2, `(.L_x_6) ;  /* 0x000006d000027945 */ /* 0x000fd80003800100 */
[----:B------:R-:W-:Y:S05]  /*0470*/  @P0 BRA `(.L_x_7) ;  /* 0x0000000400ac0947 */ /* 0x000fea0003800000 */
[----:B------:R-:W-:Y:S01]  /*0480*/  IMAD.IADD R4, R10, 0x1, -R15 ;  /* 0x000000010a047824 */ /* 0x000fe200078e0a0f */
[----:B------:R-:W-:Y:S01]  /*0490*/  BSSY.RECONVERGENT B3, `(.L_x_8) ;  /* 0x0000042000037945 */ /* 0x000fe20003800200 */
[----:B------:R-:W-:-:S03]  /*04a0*/  PLOP3.LUT P0, PT, PT, PT, PT, 0x80, 0x8 ;  /* 0x000000000008781c */ /* 0x000fc60003f0f070 */
[----:B------:R-:W-:-:S13]  /*04b0*/  ISETP.GT.AND P2, PT, R4, 0xc, PT ;  /* 0x0000000c0400780c */ /* 0x000fda0003f44270 */
[----:B------:R-:W-:Y:S05]  /*04c0*/  @!P2 BRA `(.L_x_9) ;  /* 0x0000000000f8a947 */ /* 0x000fea0003800000 */
[----:B------:R-:W-:Y:S01]  /*04d0*/  PLOP3.LUT P0, PT, PT, PT, PT, 0x8, 0x80 ;  /* 0x000000000080781c */ /* 0x000fe20003f0e170 */
[----:B------:R-:W-:-:S12]  /*04e0*/  VIADD R13, R10, 0xfffffff4 ;  /* 0xfffffff40a0d7836 */ /* 0x000fd80000000000 */
.L_x_10:
[----:B------:R-:W2:Y:S01]  /*04f0*/  LDCU UR4, c[0x0][0x3ac] ;  /* 0x00007580ff0477ac */ /* 0x000ea20008000800 */
[----:B------:R-:W0:Y:S01]  /*0500*/  LDCU.64 UR6, c[0x0][0x388] ;  /* 0x00007100ff0677ac */ /* 0x000e220008000a00 */
[----:B--23--:R-:W-:-:S05]  /*0510*/  IMAD R4, R12, UR4, R15 ;  /* 0x000000040c047c24 */ /* 0x00cfca000f8e020f */
[----:B01----:R-:W-:-:S04]  /*0520*/  IADD3 R8, P2, PT, R4, UR6, RZ ;  /* 0x0000000604087c10 */ /* 0x003fc8000ff5e0ff */
[----:B------:R-:W-:-:S05]  /*0530*/  LEA.HI.X.SX32 R9, R4, UR7, 0x1, P2 ;  /* 0x0000000704097c11 */ /* 0x000fca00090f0eff */
[----:B------:R-:W2:Y:S04]  /*0540*/  LDG.E.U8 R19, desc[UR12][R8.64] ;  /* 0x0000000c08137981 */ /* 0x000ea8000c1e1100 */
[----:B------:R-:W3:Y:S04]  /*0550*/  LDG.E.U8 R23, desc[UR12][R8.64+0x1] ;  /* 0x0000010c08177981 */ /* 0x000ee8000c1e1100 */
[----:B------:R-:W4:Y:S04]  /*0560*/  LDG.E.U8 R17, desc[UR12][R8.64+0x2] ;  /* 0x0000020c08117981 */ /* 0x000f28000c1e1100 */
[----:B------:R0:W5:Y:S01]  /*0570*/  LDG.E.U8 R22, desc[UR12][R8.64+0x3] ;  /* 0x0000030c08167981 */ /* 0x000162000c1e1100 */
[----:B------:R-:W-:-:S02]  /*0580*/  VIADD R5, R15, 0x4 ;  /* 0x000000040f057836 */ /* 0x000fc40000000000 */
[C---:B------:R-:W-:Y:S02]  /*0590*/  VIADD R7, R15.reuse, 0x8 ;  /* 0x000000080f077836 */ /* 0x040fe40000000000 */
[C---:B------:R-:W-:Y:S02]  /*05a0*/  IMAD R5, R12.reuse, UR4, R5 ;  /* 0x000000040c057c24 */ /* 0x040fe4000f8e0205 */
[C---:B------:R-:W-:Y:S02]  /*05b0*/  IMAD R7, R12.reuse, UR4, R7 ;  /* 0x000000040c077c24 */ /* 0x040fe4000f8e0207 */
[----:B0-----:R-:W-:Y:S01]  /*05c0*/  VIADD R9, R15, 0xc ;  /* 0x0000000c0f097836 */ /* 0x001fe20000000000 */
[----:B------:R-:W-:Y:S02]  /*05d0*/  IADD3 R4, P2, PT, R5, UR6, RZ ;  /* 0x0000000605047c10 */ /* 0x000fe4000ff5e0ff */
[----:B------:R-:W-:Y:S01]  /*05e0*/  IADD3 R6, P3, PT, R7, UR6, RZ ;  /* 0x0000000607067c10 */ /* 0x000fe2000ff7e0ff */
[----:B------:R-:W-:Y:S01]  /*05f0*/  IMAD R9, R12, UR4, R9 ;  /* 0x000000040c097c24 */ /* 0x000fe2000f8e0209 */
[----:B------:R-:W-:-:S02]  /*0600*/  LEA.HI.X.SX32 R5, R5, UR7, 0x1, P2 ;  /* 0x0000000705057c11 */ /* 0x000fc400090f0eff */
[----:B------:R-:W-:Y:S02]  /*0610*/  LEA.HI.X.SX32 R7, R7, UR7, 0x1, P3 ;  /* 0x0000000707077c11 */ /* 0x000fe400098f0eff */
[C---:B------:R-:W-:Y:S01]  /*0620*/  IADD3 R8, P2, PT, R9.reuse, UR6, RZ ;  /* 0x0000000609087c10 */ /* 0x040fe2000ff5e0ff */
[----:B------:R-:W5:Y:S04]  /*0630*/  LDG.E.U8 R21, desc[UR12][R4.64] ;  /* 0x0000000c04157981 */ /* 0x000f68000c1e1100 */
[----:B------:R-:W5:Y:S01]  /*0640*/  LDG.E.U8 R18, desc[UR12][R4.64+0x1] ;  /* 0x0000010c04127981 */ /* 0x000f62000c1e1100 */
[----:B------:R-:W-:-:S03]  /*0650*/  LEA.HI.X.SX32 R9, R9, UR7, 0x1, P2 ;  /* 0x0000000709097c11 */ /* 0x000fc600090f0eff */
[----:B------:R-:W5:Y:S04]  /*0660*/  LDG.E.U8 R20, desc[UR12][R4.64+0x2] ;  /* 0x0000020c04147981 */ /* 0x000f68000c1e1100 */
[----:B------:R0:W5:Y:S04]  /*0670*/  LDG.E.U8 R28, desc[UR12][R4.64+0x3] ;  /* 0x0000030c041c7981 */ /* 0x000168000c1e1100 */
[----:B------:R-:W5:Y:S04]  /*0680*/  LDG.E.U8 R24, desc[UR12][R6.64] ;  /* 0x0000000c06187981 */ /* 0x000f68000c1e1100 */
[----:B------:R-:W5:Y:S01]  /*0690*/  LDG.E.U8 R27, desc[UR12][R6.64+0x1] ;  /* 0x0000010c061b7981 */ /* 0x000f62000c1e1100 */
[----:B0-----:R-:W-:-:S03]  /*06a0*/  IMAD R4, R16, 0x4, R1 ;  /* 0x0000000410047824 */ /* 0x001fc600078e0201 */
[----:B------:R-:W5:Y:S04]  /*06b0*/  LDG.E.U8 R25, desc[UR12][R6.64+0x2] ;  /* 0x0000020c06197981 */ /* 0x000f68000c1e1100 */
[----:B------:R-:W5:Y:S04]  /*06c0*/  LDG.E.U8 R29, desc[UR12][R6.64+0x3] ;  /* 0x0000030c061d7981 */ /* 0x000f68000c1e1100 */
[----:B------:R-:W5:Y:S04]  /*06d0*/  LDG.E.U8 R5, desc[UR12][R8.64+0x1] ;  /* 0x0000010c08057981 */ /* 0x000f68000c1e1100 */
[----:B------:R-:W5:Y:S04]  /*06e0*/  LDG.E.U8 R6, desc[UR12][R8.64] ;  /* 0x0000000c08067981 */ /* 0x000f68000c1e1100 */
[----:B------:R-:W5:Y:S04]  /*06f0*/  LDG.E.U8 R7, desc[UR12][R8.64+0x3] ;  /* 0x0000030c08077981 */ /* 0x000f68000c1e1100 */
[----:B--2---:R-:W-:Y:S04]  /*0700*/  STL [R4], R19 ;  /* 0x0000001304007387 */ /* 0x004fe80000100800 */
[----:B---3--:R-:W-:Y:S04]  /*0710*/  STL [R4+0x4], R23 ;  /* 0x0000041704007387 */ /* 0x008fe80000100800 */
[----:B----4-:R-:W-:Y:S04]  /*0720*/  STL [R4+0x8], R17 ;  /* 0x0000081104007387 */ /* 0x010fe80000100800 */
[----:B-----5:R0:W-:Y:S04]  /*0730*/  STL [R4+0xc], R22 ;  /* 0x00000c1604007387 */ /* 0x0201e80000100800 */
[----:B0-----:R-:W2:Y:S01]  /*0740*/  LDG.E.U8 R4, desc[UR12][R8.64+0x2] ;  /* 0x0000020c08047981 */ /* 0x001ea2000c1e1100 */
[----:B------:R-:W-:-:S02]  /*0750*/  VIADD R22, R16, 0x4 ;  /* 0x0000000410167836 */ /* 0x000fc40000000000 */
[----:B------:R-:W-:Y:S02]  /*0760*/  VIADD R23, R16, 0x8 ;  /* 0x0000000810177836 */ /* 0x000fe40000000000 */
[--C-:B------:R-:W-:Y:S02]  /*0770*/  IMAD R19, R22, 0x4, R1.reuse ;  /* 0x0000000416137824 */ /* 0x100fe400078e0201 */
[----:B------:R-:W-:Y:S02]  /*0780*/  VIADD R22, R16, 0xc ;  /* 0x0000000c10167836 */ /* 0x000fe40000000000 */
[--C-:B------:R-:W-:Y:S02]  /*0790*/  IMAD R23, R23, 0x4, R1.reuse ;  /* 0x0000000417177824 */ /* 0x100fe400078e0201 */
[----:B------:R-:W-:Y:S01]  /*07a0*/  IMAD R22, R22, 0x4, R1 ;  /* 0x0000000416167824 */ /* 0x000fe200078e0201 */
[----:B------:R3:W-:Y:S01]  /*07b0*/  STL [R19], R21 ;  /* 0x0000001513007387 */ /* 0x0007e20000100800 */
[----:B------:R-:W-:-:S03]  /*07c0*/  VIADD R15, R15, 0x10 ;  /* 0x000000100f0f7836 */ /* 0x000fc60000000000 */
[----:B------:R3:W-:Y:S04]  /*07d0*/  STL [R19+0x4], R18 ;  /* 0x0000041213007387 */ /* 0x0007e80000100800 */
[----:B------:R3:W-:Y:S04]  /*07e0*/  STL [R19+0x8], R20 ;  /* 0x0000081413007387 */ /* 0x0007e80000100800 */
[----:B------:R3:W-:Y:S04]  /*07f0*/  STL [R19+0xc], R28 ;  /* 0x00000c1c13007387 */ /* 0x0007e80000100800 */
[----:B------:R3:W-:Y:S04]  /*0800*/  STL [R23], R24 ;  /* 0x0000001817007387 */ /* 0x0007e80000100800 */
[----:B------:R3:W-:Y:S04]  /*0810*/  STL [R23+0x4], R27 ;  /* 0x0000041b17007387 */ /* 0x0007e80000100800 */
[----:B------:R3:W-:Y:S04]  /*0820*/  STL [R23+0x8], R25 ;  /* 0x0000081917007387 */ /* 0x0007e80000100800 */
[----:B------:R3:W-:Y:S04]  /*0830*/  STL [R23+0xc], R29 ;  /* 0x00000c1d17007387 */ /* 0x0007e80000100800 */
[----:B------:R3:W-:Y:S04]  /*0840*/  STL [R22+0x4], R5 ;  /* 0x0000040516007387 */ /* 0x0007e80000100800 */
[----:B------:R3:W-:Y:S04]  /*0850*/  STL [R22], R6 ;  /* 0x0000000616007387 */ /* 0x0007e80000100800 */
[----:B------:R3:W-:Y:S01]  /*0860*/  STL [R22+0xc], R7 ;  /* 0x00000c0716007387 */ /* 0x0007e20000100800 */
[----:B------:R-:W-:Y:S01]  /*0870*/  ISETP.GE.AND P2, PT, R15, R13, PT ;  /* 0x0000000d0f00720c */ /* 0x000fe20003f46270 */
[----:B------:R-:W-:-:S02]  /*0880*/  VIADD R16, R16, 0x10 ;  /* 0x0000001010107836 */ /* 0x000fc40000000000 */
[----:B--2---:R3:W-:Y:S10]  /*0890*/  STL [R22+0x8], R4 ;  /* 0x0000080416007387 */ /* 0x0047f40000100800 */
[----:B------:R-:W-:Y:S05]  /*08a0*/  @!P2 BRA `(.L_x_10) ;  /* 0xfffffffc0010a947 */ /* 0x000fea000383ffff */
.L_x_9:
[----:B------:R-:W-:Y:S05]  /*08b0*/  BSYNC.RECONVERGENT B3 ;  /* 0x0000000000037941 */ /* 0x000fea0003800200 */
.L_x_8:
[----:B---3--:R-:W-:Y:S01]  /*08c0*/  IMAD.IADD R4, R10, 0x1, -R15 ;  /* 0x000000010a047824 */ /* 0x008fe200078e0a0f */
[----:B------:R-:W-:Y:S04]  /*08d0*/  BSSY.RECONVERGENT B3, `(.L_x_11) ;  /* 0x0000022000037945 */ /* 0x000fe80003800200 */
[----:B------:R-:W-:-:S13]  /*08e0*/  ISETP.GT.AND P2, PT, R4, 0x4, PT ;  /* 0x000000040400780c */ /* 0x000fda0003f44270 */
[----:B------:R-:W-:Y:S05]  /*08f0*/  @!P2 BRA `(.L_x_12) ;  /* 0x00000000007ca947 */ /* 0x000fea0003800000 */
[----:B------:R-:W0:Y:S01]  /*0900*/  LDCU UR4, c[0x0][0x3ac] ;  /* 0x00007580ff0477ac */ /* 0x000e220008000800 */
[----:B------:R-:W-:Y:S01]  /*0910*/  VIADD R5, R15, 0x4 ;  /* 0x000000040f057836 */ /* 0x000fe20000000000 */
[----:B------:R-:W2:Y:S01]  /*0920*/  LDCU.64 UR6, c[0x0][0x388] ;  /* 0x00007100ff0677ac */ /* 0x000ea20008000a00 */
[C---:B01----:R-:W-:Y:S02]  /*0930*/  IMAD R8, R12.reuse, UR4, R15 ;  /* 0x000000040c087c24 */ /* 0x043fe4000f8e020f */
[----:B------:R-:W-:-:S03]  /*0940*/  IMAD R7, R12, UR4, R5 ;  /* 0x000000040c077c24 */ /* 0x000fc6000f8e0205 */
[C---:B--2---:R-:W-:Y:S02]  /*0950*/  IADD3 R4, P0, PT, R8.reuse, UR6, RZ ;  /* 0x0000000608047c10 */ /* 0x044fe4000ff1e0ff */
[C---:B------:R-:W-:Y:S02]  /*0960*/  IADD3 R6, P2, PT, R7.reuse, UR6, RZ ;  /* 0x0000000607067c10 */ /* 0x040fe4000ff5e0ff */
[----:B------:R-:W-:Y:S02]  /*0970*/  LEA.HI.X.SX32 R5, R8, UR7, 0x1, P0 ;  /* 0x0000000708057c11 */ /* 0x000fe400080f0eff */
[----:B------:R-:W-:-:S03]  /*0980*/  LEA.HI.X.SX32 R7, R7, UR7, 0x1, P2 ;  /* 0x0000000707077c11 */ /* 0x000fc600090f0eff */
[----:B------:R-:W2:Y:S04]  /*0990*/  LDG.E.U8 R8, desc[UR12][R4.64] ;  /* 0x0000000c04087981 */ /* 0x000ea8000c1e1100 */
[----:B------:R-:W3:Y:S04]  /*09a0*/  LDG.E.U8 R18, desc[UR12][R4.64+0x1] ;  /* 0x0000010c04127981 */ /* 0x000ee8000c1e1100 */
[----:B------:R-:W4:Y:S04]  /*09b0*/  LDG.E.U8 R20, desc[UR12][R4.64+0x2] ;  /* 0x0000020c04147981 */ /* 0x000f28000c1e1100 */
[----:B------:R-:W5:Y:S04]  /*09c0*/  LDG.E.U8 R22, desc[UR12][R4.64+0x3] ;  /* 0x0000030c04167981 */ /* 0x000f68000c1e1100 */
[----:B------:R-:W5:Y:S04]  /*09d0*/  LDG.E.U8 R13, desc[UR12][R6.64] ;  /* 0x0000000c060d7981 */ /* 0x000f68000c1e1100 */
[----:B------:R-:W5:Y:S04]  /*09e0*/  LDG.E.U8 R17, desc[UR12][R6.64+0x1] ;  /* 0x0000010c06117981 */ /* 0x000f68000c1e1100 */
[----:B------:R-:W5:Y:S04]  /*09f0*/  LDG.E.U8 R19, desc[UR12][R6.64+0x2] ;  /* 0x0000020c06137981 */ /* 0x000f68000c1e1100 */
[----:B------:R-:W5:Y:S01]  /*0a00*/  LDG.E.U8 R21, desc[UR12][R6.64+0x3] ;  /* 0x0000030c06157981 */ /* 0x000f62000c1e1100 */
[C---:B------:R-:W-:Y:S01]  /*0a10*/  VIADD R24, R16.reuse, 0x4 ;  /* 0x0000000410187836 */ /* 0x040fe20000000000 */
[----:B------:R-:W-:Y:S01]  /*0a20*/  PLOP3.LUT P0, PT, PT, PT, PT, 0x8, 0x80 ;  /* 0x000000000080781c */ /* 0x000fe20003f0e170 */
[----:B------:R-:W-:-:S02]  /*0a30*/  IMAD R9, R16, 0x4, R1 ;  /* 0x0000000410097824 */ /* 0x000fc400078e0201 */
[----:B------:R-:W-:Y:S02]  /*0a40*/  IMAD R24, R24, 0x4, R1 ;  /* 0x0000000418187824 */ /* 0x000fe400078e0201 */
[----:B------:R-:W-:Y:S02]  /*0a50*/  VIADD R16, R16, 0x8 ;  /* 0x0000000810107836 */ /* 0x000fe40000000000 */
[----:B------:R-:W-:Y:S01]  /*0a60*/  VIADD R15, R15, 0x8 ;  /* 0x000000080f0f7836 */ /* 0x000fe20000000000 */
[----:B--2---:R2:W-:Y:S04]  /*0a70*/  STL [R9], R8 ;  /* 0x0000000809007387 */ /* 0x0045e80000100800 */
[----:B---3--:R2:W-:Y:S04]  /*0a80*/  STL [R9+0x4], R18 ;  /* 0x0000041209007387 */ /* 0x0085e80000100800 */
[----:B----4-:R2:W-:Y:S04]  /*0a90*/  STL [R9+0x8], R20 ;  /* 0x0000081409007387 */ /* 0x0105e80000100800 */
[----:B-----5:R2:W-:Y:S04]  /*0aa0*/  STL [R9+0xc], R22 ;  /* 0x00000c1609007387 */ /* 0x0205e80000100800 */
[----:B------:R2:W-:Y:S04]  /*0ab0*/  STL [R24], R13 ;  /* 0x0000000d18007387 */ /* 0x0005e80000100800 */
[----:B------:R2:W-:Y:S04]  /*0ac0*/  STL [R24+0x4], R17 ;  /* 0x0000041118007387 */ /* 0x0005e80000100800 */
[----:B------:R2:W-:Y:S04]  /*0ad0*/  STL [R24+0x8], R19 ;  /* 0x0000081318007387 */ /* 0x0005e80000100800 */
[----:B------:R2:W-:Y:S02]  /*0ae0*/  STL [R24+0xc], R21 ;  /* 0x00000c1518007387 */ /* 0x0005e40000100800 */
.L_x_12:
[----:B------:R-:W-:Y:S05]  /*0af0*/  BSYNC.RECONVERGENT B3 ;  /* 0x0000000000037941 */ /* 0x000fea0003800200 */
.L_x_11:
[----:B------:R-:W-:-:S13]  /*0b00*/  ISETP.NE.OR P0, PT, R15, R10, P0 ;  /* 0x0000000a0f00720c */ /* 0x000fda0000705670 */
[----:B------:R-:W-:Y:S05]  /*0b10*/  @!P0 BREAK.RELIABLE B2 ;  /* 0x0000000000028942 */ /* 0x000fea0003800100 */
[----:B------:R-:W-:Y:S05]  /*0b20*/  @!P0 BRA `(.L_x_3) ;  /* 0x00000000004c8947 */ /* 0x000fea0003800000 */
.L_x_7:
[----:B------:R-:W-:Y:S05]  /*0b30*/  BSYNC.RELIABLE B2 ;  /* 0x0000000000027941 */ /* 0x000fea0003800100 */
.L_x_6:
[----:B---3--:R-:W3:Y:S01]  /*0b40*/  LDCU UR4, c[0x0][0x3ac] ;  /* 0x00007580ff0477ac */ /* 0x008ee20008000800 */
[----:B------:R-:W4:Y:S01]  /*0b50*/  LDCU.64 UR6, c[0x0][0x388] ;  /* 0x00007100ff0677ac */ /* 0x000f220008000a00 */
[----:B---3--:R-:W-:-:S05]  /*0b60*/  IMAD R5, R12, UR4, R15 ;  /* 0x000000040c057c24 */ /* 0x008fca000f8e020f */
[----:B----4-:R-:W-:-:S04]  /*0b70*/  IADD3 R4, P0, PT, R5, UR6, RZ ;  /* 0x0000000605047c10 */ /* 0x010fc8000ff1e0ff */
[----:B------:R-:W-:-:S05]  /*0b80*/  LEA.HI.X.SX32 R5, R5, UR7, 0x1, P0 ;  /* 0x0000000705057c11 */ /* 0x000fca00080f0eff */
[----:B------:R-:W3:Y:S04]  /*0b90*/  LDG.E.U8 R6, desc[UR12][R4.64] ;  /* 0x0000000c04067981 */ /* 0x000ee8000c1e1100 */
[----:B01----:R-:W4:Y:S04]  /*0ba0*/  LDG.E.U8 R7, desc[UR12][R4.64+0x1] ;  /* 0x0000010c04077981 */ /* 0x003f28000c1e1100 */
[----:B--2---:R-:W2:Y:S04]  /*0bb0*/  LDG.E.U8 R8, desc[UR12][R4.64+0x2] ;  /* 0x0000020c04087981 */ /* 0x004ea8000c1e1100 */
[----:B------:R-:W5:Y:S01]  /*0bc0*/  LDG.E.U8 R9, desc[UR12][R4.64+0x3] ;  /* 0x0000030c04097981 */ /* 0x000f62000c1e1100 */
[----:B------:R-:W-:-:S02]  /*0bd0*/  IMAD R13, R16, 0x4, R1 ;  /* 0x00000004100d7824 */ /* 0x000fc400078e0201 */
[----:B------:R-:W-:Y:S02]  /*0be0*/  VIADD R15, R15, 0x4 ;  /* 0x000000040f0f7836 */ /* 0x000fe40000000000 */
[----:B------:R-:W-:-:S03]  /*0bf0*/  VIADD R16, R16, 0x4 ;  /* 0x0000000410107836 */ /* 0x000fc60000000000 */
[----:B------:R-:W-:Y:S01]  /*0c00*/  ISETP.NE.AND P0, PT, R15, R10, PT ;  /* 0x0000000a0f00720c */ /* 0x000fe20003f05270 */
[----:B---3--:R3:W-:Y:S04]  /*0c10*/  STL [R13], R6 ;  /* 0x000000060d007387 */ /* 0x0087e80000100800 */
[----:B----4-:R3:W-:Y:S04]  /*0c20*/  STL [R13+0x4], R7 ;  /* 0x000004070d007387 */ /* 0x0107e80000100800 */
[----:B--2---:R3:W-:Y:S04]  /*0c30*/  STL [R13+0x8], R8 ;  /* 0x000008080d007387 */ /* 0x0047e80000100800 */
[----:B-----5:R3:W-:Y:S01]  /*0c40*/  STL [R13+0xc], R9 ;  /* 0x00000c090d007387 */ /* 0x0207e20000100800 */
[----:B------:R-:W-:Y:S05]  /*0c50*/  @P0 BRA `(.L_x_6) ;  /* 0xfffffffc00b80947 */ /* 0x000fea000383ffff */
.L_x_3:
[----:B------:R-:W-:Y:S05]  /*0c60*/  BSYNC.RECONVERGENT B0 ;  /* 0x0000000000007941 */ /* 0x000fea0003800200 */
.L_x_2:
[----:B------:R-:W-:Y:S01]  /*0c70*/  VIADD R12, R12, 0x1 ;  /* 0x000000010c0c7836 */ /* 0x000fe20000000000 */
[----:B------:R-:W-:Y:S06]  /*0c80*/  @P1 BRA `(.L_x_13) ;  /* 0xfffffff400641947 */ /* 0x000fec000383ffff */
.L_x_1:
[----:B------:R-:W-:Y:S05]  /*0c90*/  BSYNC.RECONVERGENT B1 ;  /* 0x0000000000017941 */ /* 0x000fea0003800200 */
.L_x_0:
[----:B------:R-:W-:Y:S05]  /*0ca0*/  WARPSYNC.ALL ;  /* 0x0000000000007948 */ /* 0x000fea0003800000 */
[----:B------:R-:W4:Y:S02]  /*0cb0*/  LDCU UR4, c[0x0][0x3b4] ;  /* 0x00007680ff0477ac */ /* 0x000f240008000800 */
[----:B----4-:R-:W-:-:S09]  /*0cc0*/  UISETP.GE.AND UP0, UPT, UR4, 0x1, UPT ;  /* 0x000000010400788c */ /* 0x010fd2000bf06270 */
[----:B------:R-:W-:Y:S05]  /*0cd0*/  BRA.U !UP0, `(.L_x_14) ;  /* 0x00000041081c7547 */ /* 0x000fea000b800000 */
[----:B------:R-:W4:Y:S01]  /*0ce0*/  LDCU UR5, c[0x0][0x3b8] ;  /* 0x00007700ff0577ac */ /* 0x000f220008000800 */
[----:B------:R-:W-:Y:S01]  /*0cf0*/  VIADD R3, R1, 0x1000 ;  /* 0x0000100001037836 */ /* 0x000fe20000000000 */
[----:B----4-:R-:W-:-:S09]  /*0d00*/  UISETP.GT.AND UP0, UPT, UR5, URZ, UPT ;  /* 0x000000ff0500728c */ /* 0x010fd2000bf04270 */
[----:B------:R-:W-:Y:S05]  /*0d10*/  BRA.U UP0, `(.L_x_15) ;  /* 0x0000001500487547 */ /* 0x000fea000b800000 */
[----:B------:R-:W-:-:S05]  /*0d20*/  UMOV UR4, URZ ;  /* 0x000000ff00047c82 */ /* 0x000fca0008000000 */
.L_x_17:
[----:B------:R-:W4:Y:S01]  /*0d30*/  LDC R2, c[0x0][0x3b0] ;  /* 0x0000ec00ff027b82 */ /* 0x000f220000000800 */
[----:B------:R-:W5:Y:S01]  /*0d40*/  LDCU UR5, c[0x0][0x3b4] ;  /* 0x00007680ff0577ac */ /* 0x000f620008000800 */
[----:B---3--:R-:W-:Y:S01]  /*0d50*/  IMAD.MOV.U32 R6, RZ, RZ, RZ ;  /* 0x000000ffff067224 */ /* 0x008fe200078e00ff */
[----:B------:R-:W-:-:S05]  /*0d60*/  UIADD3 UR4, UPT, UPT, UR4, 0x1, URZ ;  /* 0x0000000104047890 */ /* 0x000fca000fffe0ff */
[----:B------:R-:W3:Y:S01]  /*0d70*/  LDC.64 R4, c[0x0][0x390] ;  /* 0x0000e400ff047b82 */ /* 0x000ee20000000a00 */
[----:B0----5:R-:W-:-:S11]  /*0d80*/  UISETP.NE.AND UP0, UPT, UR4, UR5, UPT ;  /* 0x000000050400728c */ /* 0x021fd6000bf05270 */
.L_x_16:
[----:B012-4-:R-:W-:-:S04]  /*0d90*/  IMAD R9, R6, R2, RZ ;  /* 0x0000000206097224 */ /* 0x017fc800078e02ff */
[----:B0--3--:R-:W-:-:S05]  /*0da0*/  IMAD.WIDE R8, R9, 0x4, R4 ;  /* 0x0000000409087825 */ /* 0x009fca00078e0204 */
[----:B------:R0:W2:Y:S01]  /*0db0*/  LDG.E R19, desc[UR12][R8.64] ;  /* 0x0000000c08137981 */ /* 0x0000a2000c1e1900 */
[----:B------:R-:W-:-:S06]  /*0dc0*/  IMAD.WIDE R12, R2, 0x4, R8 ;  /* 0x00000004020c7825 */ /* 0x000fcc00078e0208 */
[----:B------:R-:W3:Y:S01]  /*0dd0*/  LDG.E R12, desc[UR12][R12.64] ;  /* 0x0000000c0c0c7981 */ /* 0x000ee2000c1e1900 */
[----:B------:R-:W-:-:S05]  /*0de0*/  IMAD R15, R6, 0x4, R3 ;  /* 0x00000004060f7824 */ /* 0x000fca00078e0203 */
[----:B------:R-:W4:Y:S01]  /*0df0*/  LDL.64 R10, [R15] ;  /* 0x000000000f0a7983 */ /* 0x000f220000100a00 */
[----:B------:R-:W-:Y:S02]  /*0e00*/  VIADD R16, R6, 0x2 ;  /* 0x0000000206107836 */ /* 0x000fe40000000000 */
[----:B------:R-:W-:Y:S02]  /*0e10*/  IMAD.MOV.U32 R7, RZ, RZ, 0x3e055027 ;  /* 0x3e055027ff077424 */ /* 0x000fe400078e00ff */
[----:B0-----:R-:W-:-:S04]  /*0e20*/  IMAD R9, R16, R2, RZ ;  /* 0x0000000210097224 */ /* 0x001fc800078e02ff */
[----:B------:R-:W-:-:S05]  /*0e30*/  IMAD.WIDE R8, R9, 0x4, R4 ;  /* 0x0000000409087825 */ /* 0x000fca00078e0204 */
[----:B------:R0:W5:Y:S01]  /*0e40*/  LDG.E R14, desc[UR12][R8.64] ;  /* 0x0000000c080e7981 */ /* 0x000162000c1e1900 */
[----:B--2---:R-:W-:Y:S02]  /*0e50*/  ISETP.GE.AND P0, PT, R19, 0x1, PT ;  /* 0x000000011300780c */ /* 0x004fe40003f06270 */
[----:B------:R-:W-:Y:S02]  /*0e60*/  I2FP.F32.S32 R19, R19 ;  /* 0x0000001300137245 */ /* 0x000fe40000201400 */
[----:B---3--:R-:W-:Y:S02]  /*0e70*/  ISETP.GE.AND P1, PT, R12, 0x1, PT ;  /* 0x000000010c00780c */ /* 0x008fe40003f26270 */
[----:B------:R-:W-:-:S07]  /*0e80*/  I2FP.F32.S32 R17, R12 ;  /* 0x0000000c00117245 */ /* 0x000fce0000201400 */
[----:B------:R-:W-:-:S04]  /*0e90*/  @!P0 FMUL R19, R19, 8388608 ;  /* 0x4b00000013138820 */ /* 0x000fc80000400000 */
[----:B------:R-:W-:Y:S02]  /*0ea0*/  VIADD R22, R19, 0xc0d55555 ;  /* 0xc0d5555513167836 */ /* 0x000fe40000000000 */
[----:B------:R-:W-:-:S03]  /*0eb0*/  @!P1 FMUL R17, R17, 8388608 ;  /* 0x4b00000011119820 */ /* 0x000fc60000400000 */
[----:B------:R-:W-:Y:S01]  /*0ec0*/  LOP3.LUT R22, R22, 0xff800000, RZ, 0xc0, !PT ;  /* 0xff80000016167812 */ /* 0x000fe200078ec0ff */
[----:B------:R-:W-:Y:S02]  /*0ed0*/  VIADD R18, R17, 0xc0d55555 ;  /* 0xc0d5555511127836 */ /* 0x000fe40000000000 */
[----:B------:R-:W-:-:S03]  /*0ee0*/  IMAD.WIDE R12, R2, 0x4, R8 ;  /* 0x00000004020c7825 */ /* 0x000fc600078e0208 */
[----:B------:R-:W-:Y:S01]  /*0ef0*/  LOP3.LUT R18, R18, 0xff800000, RZ, 0xc0, !PT ;  /* 0xff80000012127812 */ /* 0x000fe200078ec0ff */
[----:B------:R-:W-:Y:S02]  /*0f00*/  IMAD.IADD R20, R19, 0x1, -R22 ;  /* 0x0000000113147824 */ /* 0x000fe400078e0a16 */
[----:B------:R1:W2:Y:S02]  /*0f10*/  LDG.E R12, desc[UR12][R12.64] ;  /* 0x0000000c0c0c7981 */ /* 0x0002a4000c1e1900 */
[----:B------:R-:W-:Y:S01]  /*0f20*/  FADD R20, R20, -1 ;  /* 0xbf80000014147421 */ /* 0x000fe20000000000 */
[----:B------:R-:W-:-:S03]  /*0f30*/  IMAD.IADD R24, R17, 0x1, -R18 ;  /* 0x0000000111187824 */ /* 0x000fc600078e0a12 */
[----:B------:R-:W-:Y:S01]  /*0f40*/  FFMA R21, R20, -R7, 0.14084610342979431152 ;  /* 0x3e1039f614157423 */ /* 0x000fe20000000807 */
[----:B------:R-:W-:-:S03]  /*0f50*/  FADD R24, R24, -1 ;  /* 0xbf80000018187421 */ /* 0x000fc60000000000 */
[----:B------:R-:W-:Y:S01]  /*0f60*/  FFMA R21, R20, R21, -0.12148627638816833496 ;  /* 0xbdf8cdcc14157423 */ /* 0x000fe20000000015 */
[----:B------:R-:W-:-:S03]  /*0f70*/  FFMA R23, R24, -R7, 0.14084610342979431152 ;  /* 0x3e1039f618177423 */ /* 0x000fc60000000807 */
[----:B------:R-:W-:Y:S01]  /*0f80*/  FFMA R21, R20, R21, 0.13980610668659210205 ;  /* 0x3e0f295514157423 */ /* 0x000fe20000000015 */
[----:B------:R-:W-:-:S03]  /*0f90*/  FFMA R23, R24, R23, -0.12148627638816833496 ;  /* 0xbdf8cdcc18177423 */ /* 0x000fc60000000017 */
[----:B------:R-:W-:Y:S01]  /*0fa0*/  FFMA R21, R20, R21, -0.16684235632419586182 ;  /* 0xbe2ad8b914157423 */ /* 0x000fe20000000015 */
[----:B------:R-:W-:-:S03]  /*0fb0*/  FFMA R23, R24, R23, 0.13980610668659210205 ;  /* 0x3e0f295518177423 */ /* 0x000fc60000000017 */
[----:B------:R-:W-:Y:S01]  /*0fc0*/  FFMA R21, R20, R21, 0.20012299716472625732 ;  /* 0x3e4ced0b14157423 */ /* 0x000fe20000000015 */
[----:B------:R-:W-:-:S03]  /*0fd0*/  FFMA R23, R24, R23, -0.16684235632419586182 ;  /* 0xbe2ad8b918177423 */ /* 0x000fc60000000017 */
[----:B------:R-:W-:Y:S01]  /*0fe0*/  FFMA R21, R20, R21, -0.24999669194221496582 ;  /* 0xbe7fff2214157423 */ /* 0x000fe20000000015 */
[----:B------:R-:W-:-:S03]  /*0ff0*/  FFMA R23, R24, R23, 0.20012299716472625732 ;  /* 0x3e4ced0b18177423 */ /* 0x000fc60000000017 */
[----:B------:R-:W-:Y:S01]  /*1000*/  FFMA R21, R20, R21, 0.33333182334899902344 ;  /* 0x3eaaaa7814157423 */ /* 0x000fe20000000015 */
[----:B------:R-:W-:Y:S01]  /*1010*/  FFMA R23, R24, R23, -0.24999669194221496582 ;  /* 0xbe7fff2218177423 */ /* 0x000fe20000000017 */
[----:B0-----:R-:W-:Y:S02]  /*1020*/  FSEL R8, RZ, -23, P0 ;  /* 0xc1b80000ff087808 */ /* 0x001fe40000000000 */
[----:B------:R-:W-:Y:S01]  /*1030*/  FFMA R21, R20, R21, -0.5 ;  /* 0xbf00000014157423 */ /* 0x000fe20000000015 */
[----:B------:R-:W-:Y:S01]  /*1040*/  ISETP.GT.U32.AND P0, PT, R19, 0x7f7fffff, PT ;  /* 0x7f7fffff1300780c */ /* 0x000fe20003f04070 */
[----:B------:R-:W-:Y:S01]  /*1050*/  FFMA R23, R24, R23, 0.33333182334899902344 ;  /* 0x3eaaaa7818177423 */ /* 0x000fe20000000017 */
[----:B------:R-:W-:Y:S01]  /*1060*/  I2FP.F32.S32 R9, R22 ;  /* 0x0000001600097245 */ /* 0x000fe20000201400 */
[----:B------:R-:W-:Y:S01]  /*1070*/  FMUL R21, R20, R21 ;  /* 0x0000001514157220 */ /* 0x000fe20000400000 */
[----:B-1----:R-:W-:Y:S01]  /*1080*/  FSEL R13, RZ, -23, P1 ;  /* 0xc1b80000ff0d7808 */ /* 0x002fe20000800000 */
[----:B------:R-:W-:Y:S01]  /*1090*/  FFMA R23, R24, R23, -0.5 ;  /* 0xbf00000018177423 */ /* 0x000fe20000000017 */
[----:B------:R-:W-:Y:S01]  /*10a0*/  ISETP.GT.U32.AND P1, PT, R17, 0x7f7fffff, PT ;  /* 0x7f7fffff1100780c */ /* 0x000fe20003f24070 */
[----:B------:R-:W-:Y:S01]  /*10b0*/  FFMA R9, R9, 1.1920928955078125e-07, R8 ;  /* 0x3400000009097823 */ /* 0x000fe20000000008 */
[----:B------:R-:W-:Y:S01]  /*10c0*/  FFMA R20, R20, R21, R20 ;  /* 0x0000001514147223 */ /* 0x000fe20000000014 */
[----:B------:R-:W-:Y:S01]  /*10d0*/  IMAD.MOV.U32 R8, RZ, RZ, 0x7f800000 ;  /* 0x7f800000ff087424 */ /* 0x000fe200078e00ff */
[----:B------:R-:W-:Y:S01]  /*10e0*/  I2FP.F32.S32 R18, R18 ;  /* 0x0000001200127245 */ /* 0x000fe20000201400 */
[----:B------:R-:W-:Y:S01]  /*10f0*/  FMUL R23, R24, R23 ;  /* 0x0000001718177220 */ /* 0x000fe20000400000 */
[----:B------:R-:W-:Y:S01]  /*1100*/  FFMA R9, R9, 0.69314718246459960938, R20 ;  /* 0x3f31721809097823 */ /* 0x000fe20000000014 */
[C---:B------:R-:W-:Y:S01]  /*1110*/  @P0 FFMA R9, R19.reuse, R8, +INF ;  /* 0x7f80000013090423 */ /* 0x040fe20000000008 */
[----:B------:R-:W-:Y:S01]  /*1120*/  FSETP.NEU.AND P0, PT, R19, RZ, PT ;  /* 0x000000ff1300720b */ /* 0x000fe20003f0d000 */
[----:B------:R-:W-:Y:S01]  /*1130*/  FFMA R13, R18, 1.1920928955078125e-07, R13 ;  /* 0x34000000120d7823 */ /* 0x000fe2000000000d */
[----:B------:R-:W-:Y:S01]  /*1140*/  FFMA R24, R24, R23, R24 ;  /* 0x0000001718187223 */ /* 0x000fe20000000018 */
[----:B----4-:R-:W-:-:S02]  /*1150*/  I2FP.F32.S32 R10, R10 ;  /* 0x0000000a000a7245 */ /* 0x010fc40000201400 */
[----:B------:R-:W-:Y:S01]  /*1160*/  FSEL R9, R9, -INF , P0 ;  /* 0xff80000009097808 */ /* 0x000fe20000000000 */
[----:B------:R-:W-:Y:S01]  /*1170*/  FFMA R13, R13, 0.69314718246459960938, R24 ;  /* 0x3f3172180d0d7823 */ /* 0x000fe20000000018 */
[C---:B------:R-:W-:Y:S01]  /*1180*/  @P1 FFMA R13, R17.reuse, R8, +INF ;  /* 0x7f800000110d1423 */ /* 0x040fe20000000008 */
[----:B------:R-:W-:Y:S02]  /*1190*/  FSETP.NEU.AND P0, PT, R17, RZ, PT ;  /* 0x000000ff1100720b */ /* 0x000fe40003f0d000 */
[----:B------:R-:W-:Y:S01]  /*11a0*/  FADD R18, R10, R9 ;  /* 0x000000090a127221 */ /* 0x000fe20000000000 */
[----:B------:R-:W-:Y:S02]  /*11b0*/  I2FP.F32.S32 R11, R11 ;  /* 0x0000000b000b7245 */ /* 0x000fe40000201400 */
[----:B------:R-:W-:-:S05]  /*11c0*/  FSEL R10, R13, -INF , P0 ;  /* 0xff8000000d0a7808 */ /* 0x000fca0000000000 */
[----:B------:R-:W-:Y:S01]  /*11d0*/  FADD R19, R11, R10 ;  /* 0x0000000a0b137221 */ /* 0x000fe20000000000 */
[----:B------:R-:W-:Y:S08]  /*11e0*/  F2I.TRUNC.NTZ R18, R18 ;  /* 0x0000001200127305 */ /* 0x000ff0000020f100 */
[----:B------:R-:W0:Y:S01]  /*11f0*/  F2I.TRUNC.NTZ R19, R19 ;  /* 0x0000001300137305 */ /* 0x000e22000020f100 */
[----:B------:R-:W-:Y:S01]  /*1200*/  IMAD R9, R16, 0x4, R3 ;  /* 0x0000000410097824 */ /* 0x000fe200078e0203 */
[----:B0-----:R0:W-:Y:S04]  /*1210*/  STL.64 [R15], R18 ;  /* 0x000000120f007387 */ /* 0x0011e80000100a00 */
[----:B------:R-:W3:Y:S01]  /*1220*/  LDL.64 R10, [R9] ;  /* 0x00000000090a7983 */ /* 0x000ee20000100a00 */
[----:B-----5:R-:W-:-:S02]  /*1230*/  ISETP.GE.AND P0, PT, R14, 0x1, PT ;  /* 0x000000010e00780c */ /* 0x020fc40003f06270 */
[----:B------:R-:W-:Y:S01]  /*1240*/  I2FP.F32.S32 R23, R14 ;  /* 0x0000000e00177245 */ /* 0x000fe20000201400 */
[----:B------:R-:W-:-:S10]  /*1250*/  VIADD R16, R6, 0x4 ;  /* 0x0000000406107836 */ /* 0x000fd40000000000 */
[----:B------:R-:W-:-:S04]  /*1260*/  @!P0 FMUL R23, R23, 8388608 ;  /* 0x4b00000017178820 */ /* 0x000fc80000400000 */
[----:B------:R-:W-:Y:S02]  /*1270*/  VIADD R22, R23, 0xc0d55555 ;  /* 0xc0d5555517167836 */ /* 0x000fe40000000000 */
[----:B------:R-:W-:-:S03]  /*1280*/  IMAD R13, R16, R2, RZ ;  /* 0x00000002100d7224 */ /* 0x000fc600078e02ff */
[----:B------:R-:W-:-:S05]  /*1290*/  LOP3.LUT R22, R22, 0xff800000, RZ, 0xc0, !PT ;  /* 0xff80000016167812 */ /* 0x000fca00078ec0ff */
[----:B------:R-:W-:-:S04]  /*12a0*/  IMAD.IADD R20, R23, 0x1, -R22 ;  /* 0x0000000117147824 */ /* 0x000fc800078e0a16 */
[----:B------:R-:W-:-:S04]  /*12b0*/  FADD R20, R20, -1 ;  /* 0xbf80000014147421 */ /* 0x000fc80000000000 */
[----:B0-----:R-:W-:-:S04]  /*12c0*/  FFMA R19, R20, -R7, 0.14084610342979431152 ;  /* 0x3e1039f614137423 */ /* 0x001fc80000000807 */
[----:B------:R-:W-:-:S04]  /*12d0*/  FFMA R19, R20, R19, -0.12148627638816833496 ;  /* 0xbdf8cdcc14137423 */ /* 0x000fc80000000013 */
[----:B------:R-:W-:-:S04]  /*12e0*/  FFMA R19, R20, R19, 0.13980610668659210205 ;  /* 0x3e0f295514137423 */ /* 0x000fc80000000013 */
[----:B------:R-:W-:-:S04]  /*12f0*/  FFMA R19, R20, R19, -0.16684235632419586182 ;  /* 0xbe2ad8b914137423 */ /* 0x000fc80000000013 */
[----:B------:R-:W-:-:S04]  /*1300*/  FFMA R19, R20, R19, 0.20012299716472625732 ;  /* 0x3e4ced0b14137423 */ /* 0x000fc80000000013 */
[----:B------:R-:W-:-:S04]  /*1310*/  FFMA R19, R20, R19, -0.24999669194221496582 ;  /* 0xbe7fff2214137423 */ /* 0x000fc80000000013 */
[----:B------:R-:W-:-:S04]  /*1320*/  FFMA R19, R20, R19, 0.33333182334899902344 ;  /* 0x3eaaaa7814137423 */ /* 0x000fc80000000013 */
[----:B------:R-:W-:-:S04]  /*1330*/  FFMA R19, R20, R19, -0.5 ;  /* 0xbf00000014137423 */ /* 0x000fc80000000013 */
[----:B------:R-:W-:-:S04]  /*1340*/  FMUL R19, R20, R19 ;  /* 0x0000001314137220 */ /* 0x000fc80000400000 */
[----:B------:R-:W-:Y:S01]  /*1350*/  FFMA R19, R20, R19, R20 ;  /* 0x0000001314137223 */ /* 0x000fe20000000014 */
[----:B------:R-:W-:Y:S01]  /*1360*/  IMAD R16, R16, 0x4, R3 ;  /* 0x0000000410107824 */ /* 0x000fe200078e0203 */
[----:B--2---:R-:W-:Y:S02]  /*1370*/  ISETP.GE.AND P1, PT, R12, 0x1, PT ;  /* 0x000000010c00780c */ /* 0x004fe40003f26270 */
[----:B------:R-:W-:Y:S01]  /*1380*/  I2FP.F32.S32 R21, R12 ;  /* 0x0000000c00157245 */ /* 0x000fe20000201400 */
[----:B------:R-:W-:-:S05]  /*1390*/  IMAD.WIDE R12, R13, 0x4, R4 ;  /* 0x000000040d0c7825 */ /* 0x000fca00078e0204 */
[----:B------:R0:W2:Y:S05]  /*13a0*/  LDG.E R17, desc[UR12][R12.64] ;  /* 0x0000000c0c117981 */ /* 0x0000aa000c1e1900 */
[----:B------:R-:W-:-:S04]  /*13b0*/  @!P1 FMUL R21, R21, 8388608 ;  /* 0x4b00000015159820 */ /* 0x000fc80000400000 */
[----:B------:R-:W-:-:S05]  /*13c0*/  VIADD R18, R21, 0xc0d55555 ;  /* 0xc0d5555515127836 */ /* 0x000fca0000000000 */
[----:B------:R-:W-:Y:S01]  /*13d0*/  LOP3.LUT R18, R18, 0xff800000, RZ, 0xc0, !PT ;  /* 0xff80000012127812 */ /* 0x000fe200078ec0ff */
[----:B------:R-:W-:-:S04]  /*13e0*/  IMAD.WIDE R14, R2, 0x4, R12 ;  /* 0x00000004020e7825 */ /* 0x000fc800078e020c */
[----:B------:R-:W-:Y:S02]  /*13f0*/  IMAD.IADD R24, R21, 0x1, -R18 ;  /* 0x0000000115187824 */ /* 0x000fe400078e0a12 */
[----:B------:R-:W4:Y:S02]  /*1400*/  LDG.E R14, desc[UR12][R14.64] ;  /* 0x0000000c0e0e7981 */ /* 0x000f24000c1e1900 */
[----:B------:R-:W-:-:S04]  /*1410*/  FADD R24, R24, -1 ;  /* 0xbf80000018187421 */ /* 0x000fc80000000000 */
[----:B------:R-:W-:-:S04]  /*1420*/  FFMA R25, R24, -R7, 0.14084610342979431152 ;  /* 0x3e1039f618197423 */ /* 0x000fc80000000807 */
[----:B------:R-:W-:-:S04]  /*1430*/  FFMA R25, R24, R25, -0.12148627638816833496 ;  /* 0xbdf8cdcc18197423 */ /* 0x000fc80000000019 */
[----:B------:R-:W-:-:S04]  /*1440*/  FFMA R25, R24, R25, 0.13980610668659210205 ;  /* 0x3e0f295518197423 */ /* 0x000fc80000000019 */
[----:B------:R-:W-:-:S04]  /*1450*/  FFMA R25, R24, R25, -0.16684235632419586182 ;  /* 0xbe2ad8b918197423 */ /* 0x000fc80000000019 */
[C---:B------:R-:W-:Y:S01]  /*1460*/  FFMA R25, R24.reuse, R25, 0.20012299716472625732 ;  /* 0x3e4ced0b18197423 */ /* 0x040fe20000000019 */
[----:B0-----:R-:W-:Y:S02]  /*1470*/  FSEL R12, RZ, -23, P0 ;  /* 0xc1b80000ff0c7808 */ /* 0x001fe40000000000 */
[----:B------:R-:W-:Y:S01]  /*1480*/  I2FP.F32.S32 R13, R22 ;  /* 0x00000016000d7245 */ /* 0x000fe20000201400 */
[----:B------:R-:W-:Y:S01]  /*1490*/  FFMA R25, R24, R25, -0.24999669194221496582 ;  /* 0xbe7fff2218197423 */ /* 0x000fe20000000019 */
[----:B------:R-:W-:-:S03]  /*14a0*/  ISETP.GT.U32.AND P0, PT, R23, 0x7f7fffff, PT ;  /* 0x7f7fffff1700780c */ /* 0x000fc60003f04070 */
[C---:B------:R-:W-:Y:S01]  /*14b0*/  FFMA R25, R24.reuse, R25, 0.33333182334899902344 ;  /* 0x3eaaaa7818197423 */ /* 0x040fe20000000019 */
[----:B------:R-:W-:Y:S01]  /*14c0*/  FFMA R12, R13, 1.1920928955078125e-07, R12 ;  /* 0x340000000d0c7823 */ /* 0x000fe2000000000c */
[----:B------:R-:W-:Y:S02]  /*14d0*/  FSEL R13, RZ, -23, P1 ;  /* 0xc1b80000ff0d7808 */ /* 0x000fe40000800000 */
[C---:B------:R-:W-:Y:S01]  /*14e0*/  FFMA R25, R24.reuse, R25, -0.5 ;  /* 0xbf00000018197423 */ /* 0x040fe20000000019 */
[----:B------:R-:W-:Y:S02]  /*14f0*/  ISETP.GT.U32.AND P1, PT, R21, 0x7f7fffff, PT ;  /* 0x7f7fffff1500780c */ /* 0x000fe40003f24070 */
[----:B------:R-:W-:Y:S01]  /*1500*/  I2FP.F32.S32 R18, R18 ;  /* 0x0000001200127245 */ /* 0x000fe20000201400 */
[----:B------:R-:W-:Y:S01]  /*1510*/  FMUL R25, R24, R25 ;  /* 0x0000001918197220 */ /* 0x000fe20000400000 */
[----:B------:R-:W-:Y:S01]  /*1520*/  FFMA R12, R12, 0.69314718246459960938, R19 ;  /* 0x3f3172180c0c7823 */ /* 0x000fe20000000013 */
[C---:B------:R-:W-:Y:S01]  /*1530*/  @P0 FFMA R12, R23.reuse, R8, +INF ;  /* 0x7f800000170c0423 */ /* 0x040fe20000000008 */
[----:B------:R-:W-:Y:S01]  /*1540*/  FSETP.NEU.AND P0, PT, R23, RZ, PT ;  /* 0x000000ff1700720b */ /* 0x000fe20003f0d000 */
[----:B------:R-:W-:Y:S01]  /*1550*/  FFMA R13, R18, 1.1920928955078125e-07, R13 ;  /* 0x34000000120d7823 */ /* 0x000fe2000000000d */
[----:B------:R-:W-:-:S04]  /*1560*/  FFMA R24, R24, R25, R24 ;  /* 0x0000001918187223 */ /* 0x000fc80000000018 */
[----:B------:R-:W-:Y:S01]  /*1570*/  FFMA R24, R13, 0.69314718246459960938, R24 ;  /* 0x3f3172180d187823 */ /* 0x000fe20000000018 */
[----:B------:R-:W-:Y:S01]  /*1580*/  FSEL R13, R12, -INF , P0 ;  /* 0xff8000000c0d7808 */ /* 0x000fe20000000000 */
[C---:B------:R-:W-:Y:S01]  /*1590*/  @P1 FFMA R24, R21.reuse, R8, +INF ;  /* 0x7f80000015181423 */ /* 0x040fe20000000008 */
[----:B------:R-:W-:-:S04]  /*15a0*/  FSETP.NEU.AND P0, PT, R21, RZ, PT ;  /* 0x000000ff1500720b */ /* 0x000fc80003f0d000 */
[----:B------:R-:W-:Y:S02]  /*15b0*/  FSEL R24, R24, -INF , P0 ;  /* 0xff80000018187808 */ /* 0x000fe40000000000 */
[----:B---3--:R-:W-:Y:S02]  /*15c0*/  I2FP.F32.S32 R10, R10 ;  /* 0x0000000a000a7245 */ /* 0x008fe40000201400 */
[----:B------:R-:W-:-:S03]  /*15d0*/  I2FP.F32.S32 R11, R11 ;  /* 0x0000000b000b7245 */ /* 0x000fc60000201400 */
[----:B------:R-:W-:Y:S02]  /*15e0*/  FADD R12, R10, R13 ;  /* 0x0000000d0a0c7221 */ /* 0x000fe40000000000 */
[----:B------:R-:W-:-:S04]  /*15f0*/  FADD R13, R11, R24 ;  /* 0x000000180b0d7221 */ /* 0x000fc80000000000 */
[----:B------:R-:W-:Y:S08]  /*1600*/  F2I.TRUNC.NTZ R12, R12 ;  /* 0x0000000c000c7305 */ /* 0x000ff0000020f100 */
[----:B------:R-:W0:Y:S02]  /*1610*/  F2I.TRUNC.NTZ R13, R13 ;  /* 0x0000000d000d7305 */ /* 0x000e24000020f100 */
[----:B0-----:R0:W-:Y:S04]  /*1620*/  STL.64 [R9], R12 ;  /* 0x0000000c09007387 */ /* 0x0011e80000100a00 */
[----:B------:R-:W3:Y:S01]  /*1630*/  LDL.64 R10, [R16] ;  /* 0x00000000100a7983 */ /* 0x000ee20000100a00 */
[----:B------:R-:W-:-:S04]  /*1640*/  VIADD R18, R6, 0x6 ;  /* 0x0000000606127836 */ /* 0x000fc80000000000 */
[----:B0-----:R-:W-:-:S04]  /*1650*/  IMAD R13, R18, R2, RZ ;  /* 0x00000002120d7224 */ /* 0x001fc800078e02ff */
[----:B------:R-:W-:Y:S01]  /*1660*/  IMAD.WIDE R12, R13, 0x4, R4 ;  /* 0x000000040d0c7825 */ /* 0x000fe200078e0204 */
[----:B--2---:R-:W-:Y:S02]  /*1670*/  ISETP.GE.AND P0, PT, R17, 0x1, PT ;  /* 0x000000011100780c */ /* 0x004fe40003f06270 */
[----:B------:R-:W-:Y:S02]  /*1680*/  I2FP.F32.S32 R21, R17 ;  /* 0x0000001100157245 */ /* 0x000fe40000201400 */
[----:B------:R0:W2:Y:S09]  /*1690*/  LDG.E R17, desc[UR12][R12.64] ;  /* 0x0000000c0c117981 */ /* 0x0000b2000c1e1900 */
[----:B------:R-:W-:Y:S01]  /*16a0*/  @!P0 FMUL R21, R21, 8388608 ;  /* 0x4b00000015158820 */ /* 0x000fe20000400000 */
[----:B----4-:R-:W-:-:S02]  /*16b0*/  ISETP.GE.AND P1, PT, R14, 0x1, PT ;  /* 0x000000010e00780c */ /* 0x010fc40003f26270 */
[----:B------:R-:W-:Y:S01]  /*16c0*/  I2FP.F32.S32 R19, R14 ;  /* 0x0000000e00137245 */ /* 0x000fe20000201400 */
[----:B------:R-:W-:-:S05]  /*16d0*/  VIADD R24, R21, 0xc0d55555 ;  /* 0xc0d5555515187836 */ /* 0x000fca0000000000 */
[----:B------:R-:W-:-:S05]  /*16e0*/  LOP3.LUT R24, R24, 0xff800000, RZ, 0xc0, !PT ;  /* 0xff80000018187812 */ /* 0x000fca00078ec0ff */
[----:B------:R-:W-:-:S04]  /*16f0*/  @!P1 FMUL R19, R19, 8388608 ;  /* 0x4b00000013139820 */ /* 0x000fc80000400000 */
[----:B------:R-:W-:Y:S02]  /*1700*/  VIADD R20, R19, 0xc0d55555 ;  /* 0xc0d5555513147836 */ /* 0x000fe40000000000 */
[----:B------:R-:W-:Y:S02]  /*1710*/  IMAD.IADD R22, R21, 0x1, -R24 ;  /* 0x0000000115167824 */ /* 0x000fe400078e0a18 */
[----:B------:R-:W-:Y:S01]  /*1720*/  IMAD.WIDE R14, R2, 0x4, R12 ;  /* 0x00000004020e7825 */ /* 0x000fe200078e020c */
[----:B------:R-:W-:-:S03]  /*1730*/  LOP3.LUT R20, R20, 0xff800000, RZ, 0xc0, !PT ;  /* 0xff80000014147812 */ /* 0x000fc600078ec0ff */
[----:B------:R-:W-:Y:S02]  /*1740*/  FADD R22, R22, -1 ;  /* 0xbf80000016167421 */ /* 0x000fe40000000000 */
[----:B------:R-:W-:Y:S01]  /*1750*/  IMAD.IADD R26, R19, 0x1, -R20 ;  /* 0x00000001131a7824 */ /* 0x000fe200078e0a14 */
[----:B------:R1:W4:Y:S01]  /*1760*/  LDG.E R14, desc[UR12][R14.64] ;  /* 0x0000000c0e0e7981 */ /* 0x000322000c1e1900 */
[----:B------:R-:W-:Y:S02]  /*1770*/  FFMA R9, R22, -R7, 0.14084610342979431152 ;  /* 0x3e1039f616097423 */ /* 0x000fe40000000807 */
[----:B------:R-:W-:Y:S02]  /*1780*/  FADD R26, R26, -1 ;  /* 0xbf8000001a1a7421 */ /* 0x000fe40000000000 */
[----:B------:R-:W-:Y:S02]  /*1790*/  FFMA R9, R22, R9, -0.12148627638816833496 ;  /* 0xbdf8cdcc16097423 */ /* 0x000fe40000000009 */
[----:B------:R-:W-:-:S02]  /*17a0*/  FFMA R23, R26, -R7, 0.14084610342979431152 ;  /* 0x3e1039f61a177423 */ /* 0x000fc40000000807 */
[----:B------:R-:W-:Y:S02]  /*17b0*/  FFMA R9, R22, R9, 0.13980610668659210205 ;  /* 0x3e0f295516097423 */ /* 0x000fe40000000009 */
[----:B------:R-:W-:Y:S02]  /*17c0*/  FFMA R23, R26, R23, -0.12148627638816833496 ;  /* 0xbdf8cdcc1a177423 */ /* 0x000fe40000000017 */
[----:B------:R-:W-:Y:S02]  /*17d0*/  FFMA R9, R22, R9, -0.16684235632419586182 ;  /* 0xbe2ad8b916097423 */ /* 0x000fe40000000009 */
[----:B------:R-:W-:Y:S02]  /*17e0*/  FFMA R23, R26, R23, 0.13980610668659210205 ;  /* 0x3e0f29551a177423 */ /* 0x000fe40000000017 */
[----:B------:R-:W-:Y:S02]  /*17f0*/  FFMA R9, R22, R9, 0.20012299716472625732 ;  /* 0x3e4ced0b16097423 */ /* 0x000fe40000000009 */
[----:B------:R-:W-:-:S02]  /*1800*/  FFMA R23, R26, R23, -0.16684235632419586182 ;  /* 0xbe2ad8b91a177423 */ /* 0x000fc40000000017 */
[----:B------:R-:W-:Y:S02]  /*1810*/  FFMA R9, R22, R9, -0.24999669194221496582 ;  /* 0xbe7fff2216097423 */ /* 0x000fe40000000009 */
[----:B------:R-:W-:Y:S02]  /*1820*/  FFMA R23, R26, R23, 0.20012299716472625732 ;  /* 0x3e4ced0b1a177423 */ /* 0x000fe40000000017 */
[----:B0-----:R-:W-:Y:S01]  /*1830*/  FFMA R13, R22, R9, 0.33333182334899902344 ;  /* 0x3eaaaa78160d7423 */ /* 0x001fe20000000009 */
[----:B------:R-:W-:Y:S01]  /*1840*/  FSEL R9, RZ, -23, P0 ;  /* 0xc1b80000ff097808 */ /* 0x000fe20000000000 */
[----:B------:R-:W-:Y:S01]  /*1850*/  FFMA R23, R26, R23, -0.24999669194221496582 ;  /* 0xbe7fff221a177423 */ /* 0x000fe20000000017 */
[----:B------:R-:W-:Y:S01]  /*1860*/  ISETP.GT.U32.AND P0, PT, R21, 0x7f7fffff, PT ;  /* 0x7f7fffff1500780c */ /* 0x000fe20003f04070 */
[----:B------:R-:W-:Y:S01]  /*1870*/  FFMA R13, R22, R13, -0.5 ;  /* 0xbf000000160d7423 */ /* 0x000fe2000000000d */
[----:B------:R-:W-:Y:S01]  /*1880*/  I2FP.F32.S32 R24, R24 ;  /* 0x0000001800187245 */ /* 0x000fe20000201400 */
[----:B------:R-:W-:Y:S01]  /*1890*/  FFMA R23, R26, R23, 0.33333182334899902344 ;  /* 0x3eaaaa781a177423 */ /* 0x000fe20000000017 */
[----:B------:R-:W-:Y:S01]  /*18a0*/  FSEL R12, RZ, -23, P1 ;  /* 0xc1b80000ff0c7808 */ /* 0x000fe20000800000 */
[----:B------:R-:W-:Y:S01]  /*18b0*/  FMUL R13, R22, R13 ;  /* 0x0000000d160d7220 */ /* 0x000fe20000400000 */
[----:B------:R-:W-:Y:S01]  /*18c0*/  ISETP.GT.U32.AND P1, PT, R19, 0x7f7fffff, PT ;  /* 0x7f7fffff1300780c */ /* 0x000fe20003f24070 */
[----:B------:R-:W-:Y:S01]  /*18d0*/  FFMA R23, R26, R23, -0.5 ;  /* 0xbf0000001a177423 */ /* 0x000fe20000000017 */
[----:B------:R-:W-:Y:S01]  /*18e0*/  FFMA R9, R24, 1.1920928955078125e-07, R9 ;  /* 0x3400000018097823 */ /* 0x000fe20000000009 */
[----:B------:R-:W-:Y:S01]  /*18f0*/  FFMA R22, R22, R13, R22 ;  /* 0x0000000d16167223 */ /* 0x000fe20000000016 */
[----:B------:R-:W-:Y:S01]  /*1900*/  I2FP.F32.S32 R13, R20 ;  /* 0x00000014000d7245 */ /* 0x000fe20000201400 */
[----:B------:R-:W-:-:S02]  /*1910*/  FMUL R23, R26, R23 ;  /* 0x000000171a177220 */ /* 0x000fc40000400000 */
[----:B------:R-:W-:Y:S01]  /*1920*/  FFMA R9, R9, 0.69314718246459960938, R22 ;  /* 0x3f31721809097823 */ /* 0x000fe20000000016 */
[----:B------:R-:W-:Y:S01]  /*1930*/  @P0 FFMA R9, R21, R8, +INF ;  /* 0x7f80000015090423 */ /* 0x000fe20000000008 */
[----:B------:R-:W-:Y:S01]  /*1940*/  FFMA R12, R13, 1.1920928955078125e-07, R12 ;  /* 0x340000000d0c7823 */ /* 0x000fe2000000000c */
[----:B------:R-:W-:Y:S01]  /*1950*/  FFMA R23, R26, R23, R26 ;  /* 0x000000171a177223 */ /* 0x000fe2000000001a */
[----:B------:R-:W-:-:S03]  /*1960*/  FSETP.NEU.AND P0, PT, R21, RZ, PT ;  /* 0x000000ff1500720b */ /* 0x000fc60003f0d000 */
[----:B------:R-:W-:Y:S01]  /*1970*/  FFMA R23, R12, 0.69314718246459960938, R23 ;  /* 0x3f3172180c177823 */ /* 0x000fe20000000017 */
[----:B------:R-:W-:Y:S01]  /*1980*/  FSEL R9, R9, -INF , P0 ;  /* 0xff80000009097808 */ /* 0x000fe20000000000 */
[C---:B------:R-:W-:Y:S01]  /*1990*/  @P1 FFMA R23, R19.reuse, R8, +INF ;  /* 0x7f80000013171423 */ /* 0x040fe20000000008 */
[----:B------:R-:W-:Y:S02]  /*19a0*/  FSETP.NEU.AND P0, PT, R19, RZ, PT ;  /* 0x000000ff1300720b */ /* 0x000fe40003f0d000 */
[----:B---3--:R-:W-:Y:S02]  /*19b0*/  I2FP.F32.S32 R10, R10 ;  /* 0x0000000a000a7245 */ /* 0x008fe40000201400 */
[----:B------:R-:W-:-:S03]  /*19c0*/  I2FP.F32.S32 R11, R11 ;  /* 0x0000000b000b7245 */ /* 0x000fc60000201400 */
[----:B------:R-:W-:Y:S01]  /*19d0*/  FADD R12, R10, R9 ;  /* 0x000000090a0c7221 */ /* 0x000fe20000000000 */
[----:B------:R-:W-:-:S05]  /*19e0*/  FSEL R10, R23, -INF , P0 ;  /* 0xff800000170a7808 */ /* 0x000fca0000000000 */
[----:B------:R-:W-:Y:S01]  /*19f0*/  FADD R13, R11, R10 ;  /* 0x0000000a0b0d7221 */ /* 0x000fe20000000000 */
[----:B------:R-:W-:Y:S08]  /*1a00*/  F2I.TRUNC.NTZ R12, R12 ;  /* 0x0000000c000c7305 */ /* 0x000ff0000020f100 */
[----:B------:R-:W0:Y:S01]  /*1a10*/  F2I.TRUNC.NTZ R13, R13 ;  /* 0x0000000d000d7305 */ /* 0x000e22000020f100 */
[----:B------:R-:W-:Y:S01]  /*1a20*/  IMAD R9, R18, 0x4, R3 ;  /* 0x0000000412097824 */ /* 0x000fe200078e0203 */
[----:B0-----:R0:W-:Y:S04]  /*1a30*/  STL.64 [R16], R12 ;  /* 0x0000000c10007387 */ /* 0x0011e80000100a00 */
[----:B------:R-:W3:Y:S01]  /*1a40*/  LDL.64 R10, [R9] ;  /* 0x00000000090a7983 */ /* 0x000ee20000100a00 */
[----:B--2---:R-:W-:-:S02]  /*1a50*/  ISETP.GE.AND P0, PT, R17, 0x1, PT ;  /* 0x000000011100780c */ /* 0x004fc40003f06270 */
[----:B------:R-:W-:Y:S01]  /*1a60*/  I2FP.F32.S32 R21, R17 ;  /* 0x0000001100157245 */ /* 0x000fe20000201400 */
[----:B------:R-:W-:-:S04]  /*1a70*/  VIADD R17, R6, 0x8 ;  /* 0x0000000806117836 */ /* 0x000fc80000000000 */
[----:B-1----:R-:W-:-:S06]  /*1a80*/  IMAD R15, R17, R2, RZ ;  /* 0x00000002110f7224 */ /* 0x002fcc00078e02ff */
[----:B------:R-:W-:-:S04]  /*1a90*/  @!P0 FMUL R21, R21, 8388608 ;  /* 0x4b00000015158820 */ /* 0x000fc80000400000 */
[----:B------:R-:W-:-:S05]  /*1aa0*/  VIADD R20, R21, 0xc0d55555 ;  /* 0xc0d5555515147836 */ /* 0x000fca0000000000 */
[----:B------:R-:W-:Y:S02]  /*1ab0*/  LOP3.LUT R20, R20, 0xff800000, RZ, 0xc0, !PT ;  /* 0xff80000014147812 */ /* 0x000fe400078ec0ff */
[----:B----4-:R-:W-:Y:S02]  /*1ac0*/  ISETP.GE.AND P1, PT, R14, 0x1, PT ;  /* 0x000000010e00780c */ /* 0x010fe40003f26270 */
[----:B------:R-:W-:Y:S01]  /*1ad0*/  I2FP.F32.S32 R19, R14 ;  /* 0x0000000e00137245 */ /* 0x000fe20000201400 */
[----:B------:R-:W-:-:S10]  /*1ae0*/  IMAD.WIDE R14, R15, 0x4, R4 ;  /* 0x000000040f0e7825 */ /* 0x000fd400078e0204 */
[----:B------:R-:W-:-:S04]  /*1af0*/  @!P1 FMUL R19, R19, 8388608 ;  /* 0x4b00000013139820 */ /* 0x000fc80000400000 */
[----:B------:R-:W-:Y:S02]  /*1b00*/  VIADD R18, R19, 0xc0d55555 ;  /* 0xc0d5555513127836 */ /* 0x000fe40000000000 */
[----:B------:R-:W-:Y:S02]  /*1b10*/  IMAD.IADD R22, R21, 0x1, -R20 ;  /* 0x0000000115167824 */ /* 0x000fe400078e0a14 */
[----:B0-----:R-:W-:Y:S01]  /*1b20*/  IMAD.WIDE R12, R2, 0x4, R14 ;  /* 0x00000004020c7825 */ /* 0x001fe200078e020e */
[----:B------:R-:W-:-:S03]  /*1b30*/  LOP3.LUT R18, R18, 0xff800000, RZ, 0xc0, !PT ;  /* 0xff80000012127812 */ /* 0x000fc600078ec0ff */
[----:B------:R-:W-:Y:S01]  /*1b40*/  FADD R22, R22, -1 ;  /* 0xbf80000016167421 */ /* 0x000fe20000000000 */
[----:B------:R-:W2:Y:S01]  /*1b50*/  LDG.E R14, desc[UR12][R14.64] ;  /* 0x0000000c0e0e7981 */ /* 0x000ea2000c1e1900 */
[----:B------:R-:W-:-:S03]  /*1b60*/  IMAD.IADD R24, R19, 0x1, -R18 ;  /* 0x0000000113187824 */ /* 0x000fc600078e0a12 */
[----:B------:R0:W4:Y:S01]  /*1b70*/  LDG.E R16, desc[UR12][R12.64] ;  /* 0x0000000c0c107981 */ /* 0x000122000c1e1900 */
        /* <DEDUP_REMOVED lines=13> */
[----:B0-----:R-:W-:Y:S01]  /*1c50*/  FSEL R12, RZ, -23, P0 ;  /* 0xc1b80000ff0c7808 */ /* 0x001fe20000000000 */
[----:B------:R-:W-:Y:S01]  /*1c60*/  FFMA R25, R24, R25, -0.24999669194221496582 ;  /* 0xbe7fff2218197423 */ /* 0x000fe20000000019 */
[----:B------:R-:W-:Y:S01]  /*1c70*/  I2FP.F32.S32 R13, R20 ;  /* 0x00000014000d7245 */ /* 0x000fe20000201400 */
[----:B------:R-:W-:Y:S01]  /*1c80*/  FFMA R23, R22, R23, -0.5 ;  /* 0xbf00000016177423 */ /* 0x000fe20000000017 */
[----:B------:R-:W-:Y:S01]  /*1c90*/  ISETP.GT.U32.AND P0, PT, R21, 0x7f7fffff, PT ;  /* 0x7f7fffff1500780c */ /* 0x000fe20003f04070 */
[----:B------:R-:W-:Y:S02]  /*1ca0*/  FFMA R25, R24, R25, 0.33333182334899902344 ;  /* 0x3eaaaa7818197423 */ /* 0x000fe40000000019 */
[----:B------:R-:W-:Y:S01]  /*1cb0*/  FFMA R12, R13, 1.1920928955078125e-07, R12 ;  /* 0x340000000d0c7823 */ /* 0x000fe2000000000c */
[----:B------:R-:W-:Y:S01]  /*1cc0*/  FMUL R23, R22, R23 ;  /* 0x0000001716177220 */ /* 0x000fe20000400000 */
[----:B------:R-:W-:Y:S01]  /*1cd0*/  FSEL R13, RZ, -23, P1 ;  /* 0xc1b80000ff0d7808 */ /* 0x000fe20000800000 */
[----:B------:R-:W-:Y:S01]  /*1ce0*/  FFMA R25, R24, R25, -0.5 ;  /* 0xbf00000018197423 */ /* 0x000fe20000000019 */
[----:B------:R-:W-:Y:S01]  /*1cf0*/  ISETP.GT.U32.AND P1, PT, R19, 0x7f7fffff, PT ;  /* 0x7f7fffff1300780c */ /* 0x000fe20003f24070 */
[----:B------:R-:W-:Y:S01]  /*1d00*/  FFMA R23, R22, R23, R22 ;  /* 0x0000001716177223 */ /* 0x000fe20000000016 */
[----:B------:R-:W-:Y:S01]  /*1d10*/  I2FP.F32.S32 R18, R18 ;  /* 0x0000001200127245 */ /* 0x000fe20000201400 */
[----:B------:R-:W-:-:S02]  /*1d20*/  FMUL R25, R24, R25 ;  /* 0x0000001918197220 */ /* 0x000fc40000400000 */
[----:B------:R-:W-:Y:S01]  /*1d30*/  FFMA R12, R12, 0.69314718246459960938, R23 ;  /* 0x3f3172180c0c7823 */ /* 0x000fe20000000017 */
[C---:B------:R-:W-:Y:S01]  /*1d40*/  @P0 FFMA R12, R21.reuse, R8, +INF ;  /* 0x7f800000150c0423 */ /* 0x040fe20000000008 */
[----:B------:R-:W-:Y:S01]  /*1d50*/  FFMA R13, R18, 1.1920928955078125e-07, R13 ;  /* 0x34000000120d7823 */ /* 0x000fe2000000000d */
[----:B------:R-:W-:Y:S01]  /*1d60*/  FFMA R24, R24, R25, R24 ;  /* 0x0000001918187223 */ /* 0x000fe20000000018 */
[----:B------:R-:W-:-:S03]  /*1d70*/  FSETP.NEU.AND P0, PT, R21, RZ, PT ;  /* 0x000000ff1500720b */ /* 0x000fc60003f0d000 */
[----:B------:R-:W-:Y:S01]  /*1d80*/  FFMA R24, R13, 0.69314718246459960938, R24 ;  /* 0x3f3172180d187823 */ /* 0x000fe20000000018 */
[----:B------:R-:W-:Y:S01]  /*1d90*/  FSEL R13, R12, -INF , P0 ;  /* 0xff8000000c0d7808 */ /* 0x000fe20000000000 */
[C---:B------:R-:W-:Y:S01]  /*1da0*/  @P1 FFMA R24, R19.reuse, R8, +INF ;  /* 0x7f80000013181423 */ /* 0x040fe20000000008 */
[----:B------:R-:W-:-:S04]  /*1db0*/  FSETP.NEU.AND P0, PT, R19, RZ, PT ;  /* 0x000000ff1300720b */ /* 0x000fc80003f0d000 */
[----:B------:R-:W-:Y:S01]  /*1dc0*/  FSEL R24, R24, -INF , P0 ;  /* 0xff80000018187808 */ /* 0x000fe20000000000 */
[----:B------:R-:W-:Y:S01]  /*1dd0*/  IMAD R12, R17, 0x4, R3 ;  /* 0x00000004110c7824 */ /* 0x000fe200078e0203 */
        /* <DEDUP_REMOVED lines=8> */
[----:B------:R-:W-:Y:S01]  /*1e60*/  VIADD R6, R6, 0xa ;  /* 0x0000000a06067836 */ /* 0x000fe20000000000 */
[----:B--2---:R-:W-:-:S02]  /*1e70*/  ISETP.GE.AND P0, PT, R14, 0x1, PT ;  /* 0x000000010e00780c */ /* 0x004fc40003f06270 */
[----:B----4-:R-:W-:Y:S02]  /*1e80*/  ISETP.GE.AND P1, PT, R16, 0x1, PT ;  /* 0x000000011000780c */ /* 0x010fe40003f26270 */
[----:B------:R-:W-:Y:S02]  /*1e90*/  I2FP.F32.S32 R13, R14 ;  /* 0x0000000e000d7245 */ /* 0x000fe40000201400 */
[----:B------:R-:W-:-:S07]  /*1ea0*/  I2FP.F32.S32 R15, R16 ;  /* 0x00000010000f7245 */ /* 0x000fce0000201400 */
[----:B------:R-:W-:Y:S02]  /*1eb0*/  @!P0 FMUL R13, R13, 8388608 ;  /* 0x4b0000000d0d8820 */ /* 0x000fe40000400000 */
[----:B------:R-:W-:Y:S02]  /*1ec0*/  @!P1 FMUL R15, R15, 8388608 ;  /* 0x4b0000000f0f9820 */ /* 0x000fe40000400000 */
[----:B------:R-:W-:Y:S02]  /*1ed0*/  VIADD R20, R13, 0xc0d55555 ;  /* 0xc0d555550d147836 */ /* 0x000fe40000000000 */
[----:B------:R-:W-:-:S03]  /*1ee0*/  VIADD R14, R15, 0xc0d55555 ;  /* 0xc0d555550f0e7836 */ /* 0x000fc60000000000 */
[----:B------:R-:W-:Y:S02]  /*1ef0*/  LOP3.LUT R20, R20, 0xff800000, RZ, 0xc0, !PT ;  /* 0xff80000014147812 */ /* 0x000fe400078ec0ff */
[----:B------:R-:W-:-:S03]  /*1f00*/  LOP3.LUT R14, R14, 0xff800000, RZ, 0xc0, !PT ;  /* 0xff8000000e0e7812 */ /* 0x000fc600078ec0ff */
[----:B0-----:R-:W-:Y:S02]  /*1f10*/  IMAD.IADD R18, R13, 0x1, -R20 ;  /* 0x000000010d127824 */ /* 0x001fe400078e0a14 */
[----:B------:R-:W-:Y:S02]  /*1f20*/  IMAD.IADD R16, R15, 0x1, -R14 ;  /* 0x000000010f107824 */ /* 0x000fe400078e0a0e */
[----:B------:R-:W-:Y:S02]  /*1f30*/  FADD R18, R18, -1 ;  /* 0xbf80000012127421 */ /* 0x000fe40000000000 */
[----:B------:R-:W-:Y:S02]  /*1f40*/  FADD R16, R16, -1 ;  /* 0xbf80000010107421 */ /* 0x000fe40000000000 */
[-C--:B------:R-:W-:Y:S02]  /*1f50*/  FFMA R9, R18, -R7.reuse, 0.14084610342979431152 ;  /* 0x3e1039f612097423 */ /* 0x080fe40000000807 */
[----:B------:R-:W-:-:S02]  /*1f60*/  FFMA R7, R16, -R7, 0.14084610342979431152 ;  /* 0x3e1039f610077423 */ /* 0x000fc40000000807 */
[----:B------:R-:W-:Y:S02]  /*1f70*/  FFMA R9, R18, R9, -0.12148627638816833496 ;  /* 0xbdf8cdcc12097423 */ /* 0x000fe40000000009 */
[----:B------:R-:W-:Y:S02]  /*1f80*/  FFMA R7, R16, R7, -0.12148627638816833496 ;  /* 0xbdf8cdcc10077423 */ /* 0x000fe40000000007 */
[----:B------:R-:W-:Y:S02]  /*1f90*/  FFMA R9, R18, R9, 0.13980610668659210205 ;  /* 0x3e0f295512097423 */ /* 0x000fe40000000009 */
[----:B------:R-:W-:Y:S02]  /*1fa0*/  FFMA R7, R16, R7, 0.13980610668659210205 ;  /* 0x3e0f295510077423 */ /* 0x000fe40000000007 */
[----:B------:R-:W-:Y:S02]  /*1fb0*/  FFMA R9, R18, R9, -0.16684235632419586182 ;  /* 0xbe2ad8b912097423 */ /* 0x000fe40000000009 */
[----:B------:R-:W-:-:S02]  /*1fc0*/  FFMA R17, R16, R7, -0.16684235632419586182 ;  /* 0xbe2ad8b910117423 */ /* 0x000fc40000000007 */
[----:B------:R-:W-:Y:S02]  /*1fd0*/  FFMA R9, R18, R9, 0.20012299716472625732 ;  /* 0x3e4ced0b12097423 */ /* 0x000fe40000000009 */
[----:B------:R-:W-:Y:S02]  /*1fe0*/  FFMA R17, R16, R17, 0.20012299716472625732 ;  /* 0x3e4ced0b10117423 */ /* 0x000fe40000000011 */
[----:B------:R-:W-:Y:S02]  /*1ff0*/  FFMA R9, R18, R9, -0.24999669194221496582 ;  /* 0xbe7fff2212097423 */ /* 0x000fe40000000009 */
[----:B------:R-:W-:Y:S02]  /*2000*/  FFMA R17, R16, R17, -0.24999669194221496582 ;  /* 0xbe7fff2210117423 */ /* 0x000fe40000000011 */
[----:B------:R-:W-:Y:S02]  /*2010*/  FFMA R9, R18, R9, 0.33333182334899902344 ;  /* 0x3eaaaa7812097423 */ /* 0x000fe40000000009 */
[----:B------:R-:W-:Y:S01]  /*2020*/  FFMA R19, R16, R17, 0.33333182334899902344 ;  /* 0x3eaaaa7810137423 */ /* 0x000fe20000000011 */
[----:B------:R-:W-:-:S02]  /*2030*/  FSEL R17, RZ, -23, P1 ;  /* 0xc1b80000ff117808 */ /* 0x000fc40000800000 */
[----:B------:R-:W-:Y:S01]  /*2040*/  ISETP.GT.U32.AND P1, PT, R15, 0x7f7fffff, PT ;  /* 0x7f7fffff0f00780c */ /* 0x000fe20003f24070 */
[----:B------:R-:W-:Y:S01]  /*2050*/  FFMA R19, R16, R19, -0.5 ;  /* 0xbf00000010137423 */ /* 0x000fe20000000013 */
[----:B------:R-:W-:Y:S01]  /*2060*/  FSEL R7, RZ, -23, P0 ;  /* 0xc1b80000ff077808 */ /* 0x000fe20000000000 */
[----:B------:R-:W-:Y:S01]  /*2070*/  FFMA R9, R18, R9, -0.5 ;  /* 0xbf00000012097423 */ /* 0x000fe20000000009 */
[----:B------:R-:W-:Y:S01]  /*2080*/  ISETP.GT.U32.AND P0, PT, R13, 0x7f7fffff, PT ;  /* 0x7f7fffff0d00780c */ /* 0x000fe20003f04070 */
[----:B------:R-:W-:Y:S01]  /*2090*/  FMUL R19, R16, R19 ;  /* 0x0000001310137220 */ /* 0x000fe20000400000 */
[----:B------:R-:W-:Y:S01]  /*20a0*/  I2FP.F32.S32 R14, R14 ;  /* 0x0000000e000e7245 */ /* 0x000fe20000201400 */
[----:B------:R-:W-:Y:S01]  /*20b0*/  FMUL R9, R18, R9 ;  /* 0x0000000912097220 */ /* 0x000fe20000400000 */
[----:B------:R-:W-:Y:S01]  /*20c0*/  I2FP.F32.S32 R20, R20 ;  /* 0x0000001400147245 */ /* 0x000fe20000201400 */
[----:B------:R-:W-:Y:S02]  /*20d0*/  FFMA R19, R16, R19, R16 ;  /* 0x0000001310137223 */ /* 0x000fe40000000010 */
[----:B------:R-:W-:Y:S01]  /*20e0*/  FFMA R14, R14, 1.1920928955078125e-07, R17 ;  /* 0x340000000e0e7823 */ /* 0x000fe20000000011 */
[----:B------:R-:W-:Y:S01]  /*20f0*/  FFMA R18, R18, R9, R18 ;  /* 0x0000000912127223 */ /* 0x000fe20000000012 */
[----:B------:R-:W-:-:S02]  /*2100*/  FFMA R7, R20, 1.1920928955078125e-07, R7 ;  /* 0x3400000014077823 */ /* 0x000fc40000000007 */
[----:B------:R-:W-:Y:S01]  /*2110*/  FFMA R14, R14, 0.69314718246459960938, R19 ;  /* 0x3f3172180e0e7823 */ /* 0x000fe20000000013 */
[-C--:B------:R-:W-:Y:S01]  /*2120*/  @P1 FFMA R14, R15, R8.reuse, +INF ;  /* 0x7f8000000f0e1423 */ /* 0x080fe20000000008 */
[----:B------:R-:W-:Y:S01]  /*2130*/  FFMA R7, R7, 0.69314718246459960938, R18 ;  /* 0x3f31721807077823 */ /* 0x000fe20000000012 */
[----:B------:R-:W-:Y:S01]  /*2140*/  FSETP.NEU.AND P2, PT, R15, RZ, PT ;  /* 0x000000ff0f00720b */ /* 0x000fe20003f4d000 */
[C---:B------:R-:W-:Y:S01]  /*2150*/  @P0 FFMA R7, R13.reuse, R8, +INF ;  /* 0x7f8000000d070423 */ /* 0x040fe20000000008 */
[----:B------:R-:W-:Y:S02]  /*2160*/  FSETP.NEU.AND P0, PT, R13, RZ, PT ;  /* 0x000000ff0d00720b */ /* 0x000fe40003f0d000 */
[----:B------:R-:W-:Y:S02]  /*2170*/  FSEL R14, R14, -INF , P2 ;  /* 0xff8000000e0e7808 */ /* 0x000fe40001000000 */
[----:B------:R-:W-:Y:S02]  /*2180*/  FSEL R7, R7, -INF , P0 ;  /* 0xff80000007077808 */ /* 0x000fe40000000000 */
[----:B------:R-:W-:-:S02]  /*2190*/  ISETP.NE.AND P0, PT, R6, 0xfa, PT ;  /* 0x000000fa0600780c */ /* 0x000fc40003f05270 */
[----:B---3--:R-:W-:Y:S02]  /*21a0*/  I2FP.F32.S32 R11, R11 ;  /* 0x0000000b000b7245 */ /* 0x008fe40000201400 */
[----:B------:R-:W-:-:S03]  /*21b0*/  I2FP.F32.S32 R10, R10 ;  /* 0x0000000a000a7245 */ /* 0x000fc60000201400 */
[----:B------:R-:W-:Y:S02]  /*21c0*/  FADD R9, R11, R14 ;  /* 0x0000000e0b097221 */ /* 0x000fe40000000000 */
[----:B------:R-:W-:-:S04]  /*21d0*/  FADD R7, R10, R7 ;  /* 0x000000070a077221 */ /* 0x000fc80000000000 */
[----:B------:R-:W-:Y:S08]  /*21e0*/  F2I.TRUNC.NTZ R8, R7 ;  /* 0x0000000700087305 */ /* 0x000ff0000020f100 */
[----:B------:R-:W0:Y:S02]  /*21f0*/  F2I.TRUNC.NTZ R9, R9 ;  /* 0x0000000900097305 */ /* 0x000e24000020f100 */
[----:B0-----:R0:W-:Y:S01]  /*2200*/  STL.64 [R12], R8 ;  /* 0x000000080c007387 */ /* 0x0011e20000100a00 */
[----:B------:R-:W-:Y:S05]  /*2210*/  @P0 BRA `(.L_x_16) ;  /* 0xffffffe800dc0947 */ /* 0x000fea000383ffff */
[----:B------:R-:W-:Y:S05]  /*2220*/  BRA.U UP0, `(.L_x_17) ;  /* 0xffffffe900c07547 */ /* 0x000fea000b83ffff */
[----:B------:R-:W-:Y:S05]  /*2230*/  BRA `(.L_x_14) ;  /* 0x0000002800c47947 */ /* 0x000fea0003800000 */
.L_x_15:
[----:B------:R-:W4:Y:S01]  /*2240*/  LDCU UR4, c[0x0][0x3b0] ;  /* 0x00007600ff0477ac */ /* 0x000f220008000800 */
[----:B------:R-:W-:Y:S02]  /*2250*/  ULOP3.LUT UR8, UR5, 0x7, URZ, 0xc0, !UPT ;  /* 0x0000000705087892 */ /* 0x000fe4000f8ec0ff */
[----:B------:R-:W-:Y:S02]  /*2260*/  ULOP3.LUT UR5, UR5, 0x7ffffff8, URZ, 0xc0, !UPT ;  /* 0x7ffffff805057892 */ /* 0x000fe4000f8ec0ff */
[----:B----4-:R-:W-:-:S04]  /*2270*/  ULEA.HI UR4, UR4, UR4, URZ, 0x1 ;  /* 0x0000000404047291 */ /* 0x010fc8000f8f08ff */
[----:B------:R-:W-:-:S03]  /*2280*/  USHF.R.S32.HI UR7, URZ, 0x1, UR4 ;  /* 0x00000001ff077899 */ /* 0x000fc60008011404 */
[----:B------:R-:W-:-:S09]  /*2290*/  UMOV UR4, URZ ;  /* 0x000000ff00047c82 */ /* 0x000fd20008000000 */
.L_x_25:
[----:B------:R-:W4:Y:S01]  /*22a0*/  LDC R4, c[0x0][0x3b8] ;  /* 0x0000ee00ff047b82 */ /* 0x000f220000000800 */
[----:B------:R-:W5:Y:S01]  /*22b0*/  LDCU UR6, c[0x0][0x3b4] ;  /* 0x00007680ff0677ac */ /* 0x000f620008000800 */
[----:B---3--:R-:W-:Y:S02]  /*22c0*/  IMAD.MOV.U32 R6, RZ, RZ, RZ ;  /* 0x000000ffff067224 */ /* 0x008fe400078e00ff */
[----:B--2---:R-:W-:Y:S01]  /*22d0*/  IMAD.U32 R10, RZ, RZ, UR7 ;  /* 0x00000007ff0a7e24 */ /* 0x004fe2000f8e00ff */
[C---:B----4-:R-:W-:Y:S01]  /*22e0*/  ISETP.GE.U32.AND P0, PT, R4.reuse, 0x8, PT ;  /* 0x000000080400780c */ /* 0x050fe20003f06070 */
[----:B01----:R-:W-:Y:S01]  /*22f0*/  IMAD R7, R4, UR4, RZ ;  /* 0x0000000404077c24 */ /* 0x003fe2000f8e02ff */
[----:B------:R-:W-:Y:S01]  /*2300*/  UIADD3 UR4, UPT, UPT, UR4, 0x1, URZ ;  /* 0x0000000104047890 */ /* 0x000fe2000fffe0ff */
[----:B------:R-:W-:Y:S02]  /*2310*/  IMAD.MOV.U32 R4, RZ, RZ, RZ ;  /* 0x000000ffff047224 */ /* 0x000fe400078e00ff */
[----:B------:R-:W-:Y:S01]  /*2320*/  IMAD.SHL.U32 R7, R7, 0x2, RZ ;  /* 0x0000000207077824 */ /* 0x000fe200078e00ff */
[----:B-----5:R-:W-:-:S07]  /*2330*/  UISETP.NE.AND UP0, UPT, UR4, UR6, UPT ;  /* 0x000000060400728c */ /* 0x020fce000bf05270 */
[----:B------:R-:W-:Y:S05]  /*2340*/  @!P0 BRA `(.L_x_18) ;  /* 0x0000000c007c8947 */ /* 0x000fea0003800000 */
[----:B------:R-:W0:Y:S02]  /*2350*/  LDC.64 R4, c[0x0][0x398] ;  /* 0x0000e600ff047b82 */ /* 0x000e240000000a00 */
[----:B0-----:R-:W-:-:S05]  /*2360*/  IMAD.WIDE R4, R7, 0x4, R4 ;  /* 0x0000000407047825 */ /* 0x001fca00078e0204 */
[----:B------:R-:W3:Y:S04]  /*2370*/  LDG.E R6, desc[UR12][R4.64] ;  /* 0x0000000c04067981 */ /* 0x000ee8000c1e1900 */
[----:B--2---:R-:W3:Y:S04]  /*2380*/  LDG.E R19, desc[UR12][R4.64+0x4] ;  /* 0x0000040c04137981 */ /* 0x004ee8000c1e1900 */
[----:B------:R-:W2:Y:S04]  /*2390*/  LDG.E R12, desc[UR12][R4.64+0x8] ;  /* 0x0000080c040c7981 */ /* 0x000ea8000c1e1900 */
[----:B------:R-:W2:Y:S04]  /*23a0*/  LDG.E R18, desc[UR12][R4.64+0xc] ;  /* 0x00000c0c04127981 */ /* 0x000ea8000c1e1900 */
[----:B------:R-:W4:Y:S04]  /*23b0*/  LDG.E R20, desc[UR12][R4.64+0x10] ;  /* 0x0000100c04147981 */ /* 0x000f28000c1e1900 */
[----:B------:R-:W4:Y:S04]  /*23c0*/  LDG.E R8, desc[UR12][R4.64+0x14] ;  /* 0x0000140c04087981 */ /* 0x000f28000c1e1900 */
[----:B------:R-:W5:Y:S04]  /*23d0*/  LDG.E R11, desc[UR12][R4.64+0x18] ;  /* 0x0000180c040b7981 */ /* 0x000f68000c1e1900 */
[----:B------:R-:W5:Y:S04]  /*23e0*/  LDG.E R10, desc[UR12][R4.64+0x1c] ;  /* 0x00001c0c040a7981 */ /* 0x000f68000c1e1900 */
[----:B------:R-:W5:Y:S04]  /*23f0*/  LDG.E R16, desc[UR12][R4.64+0x20] ;  /* 0x0000200c04107981 */ /* 0x000f68000c1e1900 */
[----:B------:R-:W5:Y:S04]  /*2400*/  LDG.E R13, desc[UR12][R4.64+0x24] ;  /* 0x0000240c040d7981 */ /* 0x000f68000c1e1900 */
[----:B------:R-:W5:Y:S04]  /*2410*/  LDG.E R14, desc[UR12][R4.64+0x38] ;  /* 0x0000380c040e7981 */ /* 0x000f68000c1e1900 */
[----:B------:R-:W5:Y:S01]  /*2420*/  LDG.E R15, desc[UR12][R4.64+0x3c] ;  /* 0x00003c0c040f7981 */ /* 0x000f62000c1e1900 */
[----:B---3--:R-:W-:-:S04]  /*2430*/  VIMNMX R9, PT, PT, R6, R19, !PT ;  /* 0x0000001306097248 */ /* 0x008fc80007fe0100 */
[----:B------:R-:W-:Y:S02]  /*2440*/  ISETP.GE.AND P3, PT, R9, R2, PT ;  /* 0x000000020900720c */ /* 0x000fe40003f66270 */
[----:B--2---:R-:W-:-:S04]  /*2450*/  VIMNMX R9, PT, PT, R12, R18, !PT ;  /* 0x000000120c097248 */ /* 0x004fc80007fe0100 */
[----:B------:R-:W-:Y:S02]  /*2460*/  ISETP.GE.AND P0, PT, R9, R2, PT ;  /* 0x000000020900720c */ /* 0x000fe40003f06270 */
[----:B----4-:R-:W-:-:S05]  /*2470*/  VIMNMX R9, PT, PT, R20, R8, !PT ;  /* 0x0000000814097248 */ /* 0x010fca0007fe0100 */
[--C-:B------:R-:W-:Y:S02]  /*2480*/  @!P3 IMAD R6, R6, 0x4, R1.reuse ;  /* 0x000000040606b824 */ /* 0x100fe400078e0201 */
[----:B------:R-:W-:Y:S01]  /*2490*/  @!P3 IMAD R19, R19, 0x4, R1 ;  /* 0x000000041313b824 */ /* 0x000fe200078e0201 */
[----:B------:R-:W-:-:S03]  /*24a0*/  ISETP.GE.AND P1, PT, R9, R2, PT ;  /* 0x000000020900720c */ /* 0x000fc60003f26270 */
[----:B------:R-:W2:Y:S01]  /*24b0*/  @!P3 LDL R6, [R6] ;  /* 0x000000000606b983 */ /* 0x000ea20000100800 */
[----:B-----5:R-:W-:-:S03]  /*24c0*/  VIMNMX R9, PT, PT, R11, R10, !PT ;  /* 0x0000000a0b097248 */ /* 0x020fc60007fe0100 */
[----:B------:R-:W2:Y:S01]  /*24d0*/  @!P3 LDL R19, [R19] ;  /* 0x000000001313b983 */ /* 0x000ea20000100800 */
[--C-:B------:R-:W-:Y:S02]  /*24e0*/  @!P0 IMAD R17, R12, 0x4, R1.reuse ;  /* 0x000000040c118824 */ /* 0x100fe400078e0201 */
[--C-:B------:R-:W-:Y:S01]  /*24f0*/  @!P0 IMAD R18, R18, 0x4, R1.reuse ;  /* 0x0000000412128824 */ /* 0x100fe200078e0201 */
[----:B------:R-:W-:Y:S01]  /*2500*/  ISETP.GE.AND P2, PT, R9, R2, PT ;  /* 0x000000020900720c */ /* 0x000fe20003f46270 */
[----:B------:R-:W3:Y:S01]  /*2510*/  LDG.E R12, desc[UR12][R4.64+0x34] ;  /* 0x0000340c040c7981 */ /* 0x000ee2000c1e1900 */
[----:B------:R-:W-:-:S03]  /*2520*/  @!P1 IMAD R20, R20, 0x4, R1 ;  /* 0x0000000414149824 */ /* 0x000fc600078e0201 */
[----:B------:R-:W4:Y:S01]  /*2530*/  @!P0 LDL R17, [R17] ;  /* 0x0000000011118983 */ /* 0x000f220000100800 */
[----:B------:R-:W-:-:S03]  /*2540*/  @!P1 IMAD R21, R8, 0x4, R1 ;  /* 0x0000000408159824 */ /* 0x000fc600078e0201 */
[----:B------:R-:W4:Y:S04]  /*2550*/  @!P0 LDL R18, [R18] ;  /* 0x0000000012128983 */ /* 0x000f280000100800 */
[----:B------:R-:W5:Y:S04]  /*2560*/  LDG.E R9, desc[UR12][R4.64+0x28] ;  /* 0x0000280c04097981 */ /* 0x000f68000c1e1900 */
[----:B------:R-:W5:Y:S01]  /*2570*/  LDG.E R8, desc[UR12][R4.64+0x2c] ;  /* 0x00002c0c04087981 */ /* 0x000f62000c1e1900 */
[----:B------:R-:W-:-:S03]  /*2580*/  @!P2 IMAD R22, R11, 0x4, R1 ;  /* 0x000000040b16a824 */ /* 0x000fc600078e0201 */
[----:B------:R-:W3:Y:S01]  /*2590*/  @!P1 LDL R20, [R20] ;  /* 0x0000000014149983 */ /* 0x000ee20000100800 */
[----:B------:R-:W-:-:S03]  /*25a0*/  @!P2 IMAD R23, R10, 0x4, R1 ;  /* 0x000000040a17a824 */ /* 0x000fc600078e0201 */
[----:B------:R-:W3:Y:S04]  /*25b0*/  @!P1 LDL R21, [R21] ;  /* 0x0000000015159983 */ /* 0x000ee80000100800 */
[----:B------:R0:W3:Y:S04]  /*25c0*/  LDG.E R11, desc[UR12][R4.64+0x30] ;  /* 0x0000300c040b7981 */ /* 0x0000e8000c1e1900 */
[----:B------:R-:W3:Y:S04]  /*25d0*/  @!P2 LDL R22, [R22] ;  /* 0x000000001616a983 */ /* 0x000ee80000100800 */
[----:B------:R-:W3:Y:S01]  /*25e0*/  @!P2 LDL R23, [R23] ;  /* 0x000000001717a983 */ /* 0x000ee20000100800 */
[----:B------:R-:W-:Y:S01]  /*25f0*/  IMAD.U32 R10, RZ, RZ, UR7 ;  /* 0x00000007ff0a7e24 */ /* 0x000fe2000f8e00ff */
[----:B--2---:R-:W-:-:S04]  /*2600*/  @!P3 ISETP.GE.AND P4, PT, R6, R19, PT ;  /* 0x000000130600b20c */ /* 0x004fc80003f86270 */
[C---:B------:R-:W-:Y:S01]  /*2610*/  @!P3 LEA.HI R19, R10.reuse, R10, RZ, 0x1 ;  /* 0x0000000a0a13b211 */ /* 0x040fe200078f08ff */
[----:B------:R-:W-:Y:S01]  /*2620*/  IMAD.MOV.U32 R6, RZ, RZ, RZ ;  /* 0x000000ffff067224 */ /* 0x000fe200078e00ff */
[----:B------:R-:W-:Y:S02]  /*2630*/  @!P3 SEL R6, R10, RZ, !P4 ;  /* 0x000000ff0a06b207 */ /* 0x000fe40006000000 */
[----:B------:R-:W-:Y:S02]  /*2640*/  @!P3 SHF.R.S32.HI R10, RZ, 0x1, R19 ;  /* 0x00000001ff0ab819 */ /* 0x000fe40000011413 */
[----:B------:R-:W-:-:S04]  /*2650*/  VIMNMX R19, PT, PT, R16, R13, !PT ;  /* 0x0000000d10137248 */ /* 0x000fc80007fe0100 */
[----:B------:R-:W-:Y:S02]  /*2660*/  ISETP.GE.AND P3, PT, R19, R2, PT ;  /* 0x000000021300720c */ /* 0x000fe40003f66270 */
[----:B----4-:R-:W-:Y:S02]  /*2670*/  @!P0 ISETP.GE.AND P4, PT, R17, R18, PT ;  /* 0x000000121100820c */ /* 0x010fe40003f86270 */
[C---:B------:R-:W-:Y:S02]  /*2680*/  @!P0 LEA.HI R17, R10.reuse, R10, RZ, 0x1 ;  /* 0x0000000a0a118211 */ /* 0x040fe400078f08ff */
[----:B0-----:R-:W-:Y:S02]  /*2690*/  @!P0 SEL R5, R10, RZ, !P4 ;  /* 0x000000ff0a058207 */ /* 0x001fe40006000000 */
[----:B------:R-:W-:Y:S02]  /*26a0*/  @!P0 SHF.R.S32.HI R10, RZ, 0x1, R17 ;  /* 0x00000001ff0a8819 */ /* 0x000fe40000011411 */
[----:B-----5:R-:W-:-:S02]  /*26b0*/  VIMNMX R17, PT, PT, R9, R8, !PT ;  /* 0x0000000809117248 */ /* 0x020fc40007fe0100 */
[----:B------:R-:W-:Y:S02]  /*26c0*/  @!P1 LEA.HI R4, R10, R10, RZ, 0x1 ;  /* 0x0000000a0a049211 */ /* 0x000fe400078f08ff */
[----:B------:R-:W-:Y:S02]  /*26d0*/  ISETP.GE.AND P4, PT, R17, R2, PT ;  /* 0x000000021100720c */ /* 0x000fe40003f86270 */
[----:B---3--:R-:W-:Y:S01]  /*26e0*/  @!P1 ISETP.GE.AND P5, PT, R20, R21, PT ;  /* 0x000000151400920c */ /* 0x008fe20003fa6270 */
[----:B------:R-:W-:-:S03]  /*26f0*/  @!P3 IMAD R19, R13, 0x4, R1 ;  /* 0x000000040d13b824 */ /* 0x000fc600078e0201 */
[----:B------:R-:W-:Y:S02]  /*2700*/  @!P1 SEL R17, R10, RZ, !P5 ;  /* 0x000000ff0a119207 */ /* 0x000fe40006800000 */
[----:B------:R-:W-:Y:S01]  /*2710*/  VIMNMX R21, PT, PT, R11, R12, !PT ;  /* 0x0000000c0b157248 */ /* 0x000fe20007fe0100 */
[----:B------:R-:W2:Y:S01]  /*2720*/  @!P3 LDL R19, [R19] ;  /* 0x000000001313b983 */ /* 0x000ea20000100800 */
[----:B------:R-:W-:Y:S01]  /*2730*/  @!P1 SHF.R.S32.HI R10, RZ, 0x1, R4 ;  /* 0x00000001ff0a9819 */ /* 0x000fe20000011404 */
[--C-:B------:R-:W-:Y:S01]  /*2740*/  @!P3 IMAD R4, R16, 0x4, R1.reuse ;  /* 0x000000041004b824 */ /* 0x100fe200078e0201 */
[-C--:B------:R-:W-:Y:S02]  /*2750*/  ISETP.GE.AND P5, PT, R21, R2.reuse, PT ;  /* 0x000000021500720c */ /* 0x080fe40003fa6270 */
[----:B------:R-:W-:Y:S02]  /*2760*/  @!P2 ISETP.GE.AND P6, PT, R22, R23, PT ;  /* 0x000000171600a20c */ /* 0x000fe40003fc6270 */
[----:B------:R-:W-:Y:S01]  /*2770*/  VIMNMX R23, PT, PT, R14, R15, !PT ;  /* 0x0000000f0e177248 */ /* 0x000fe20007fe0100 */
[----:B------:R-:W2:Y:S01]  /*2780*/  @!P3 LDL R4, [R4] ;  /* 0x000000000404b983 */ /* 0x000ea20000100800 */
[----:B------:R-:W-:Y:S01]  /*2790*/  @!P2 SEL R13, R10, RZ, !P6 ;  /* 0x000000ff0a0da207 */ /* 0x000fe20007000000 */
[--C-:B------:R-:W-:Y:S01]  /*27a0*/  @!P4 IMAD R9, R9, 0x4, R1.reuse ;  /* 0x000000040909c824 */ /* 0x100fe200078e0201 */
[----:B------:R-:W-:Y:S01]  /*27b0*/  ISETP.GE.AND P6, PT, R23, R2, PT ;  /* 0x000000021700720c */ /* 0x000fe20003fc6270 */
[----:B------:R-:W-:-:S03]  /*27c0*/  @!P4 IMAD R16, R8, 0x4, R1 ;  /* 0x000000040810c824 */ /* 0x000fc600078e0201 */
[----:B------:R-:W3:Y:S01]  /*27d0*/  @!P4 LDL R8, [R9] ;  /* 0x000000000908c983 */ /* 0x000ee20000100800 */
[--C-:B------:R-:W-:Y:S02]  /*27e0*/  @!P5 IMAD R11, R11, 0x4, R1.reuse ;  /* 0x000000040b0bd824 */ /* 0x100fe400078e0201 */
[--C-:B------:R-:W-:Y:S01]  /*27f0*/  @!P5 IMAD R12, R12, 0x4, R1.reuse ;  /* 0x000000040c0cd824 */ /* 0x100fe200078e0201 */
[----:B------:R-:W3:Y:S04]  /*2800*/  @!P4 LDL R21, [R16] ;  /* 0x000000001015c983 */ /* 0x000ee80000100800 */
[----:B------:R-:W4:Y:S01]  /*2810*/  @!P5 LDL R11, [R11] ;  /* 0x000000000b0bd983 */ /* 0x000f220000100800 */
[--C-:B------:R-:W-:Y:S02]  /*2820*/  @!P6 IMAD R14, R14, 0x4, R1.reuse ;  /* 0x000000040e0ee824 */ /* 0x100fe400078e0201 */
[----:B------:R-:W-:Y:S01]  /*2830*/  @!P6 IMAD R15, R15, 0x4, R1 ;  /* 0x000000040f0fe824 */ /* 0x000fe200078e0201 */
[----:B------:R-:W4:Y:S04]  /*2840*/  @!P5 LDL R12, [R12] ;  /* 0x000000000c0cd983 */ /* 0x000f280000100800 */
[----:B------:R-:W5:Y:S04]  /*2850*/  @!P6 LDL R14, [R14] ;  /* 0x000000000e0ee983 */ /* 0x000f680000100800 */
[----:B------:R-:W5:Y:S01]  /*2860*/  @!P6 LDL R15, [R15] ;  /* 0x000000000f0fe983 */ /* 0x000f620000100800 */
[----:B------:R-:W-:Y:S01]  /*2870*/  @!P2 LEA.HI R18, R10, R10, RZ, 0x1 ;  /* 0x0000000a0a12a211 */ /* 0x000fe200078f08ff */
[----:B------:R-:W-:-:S03]  /*2880*/  @!P0 IMAD.IADD R6, R6, 0x1, R5 ;  /* 0x0000000106068824 */ /* 0x000fc600078e0205 */
[----:B------:R-:W-:Y:S01]  /*2890*/  @!P2 SHF.R.S32.HI R10, RZ, 0x1, R18 ;  /* 0x00000001ff0aa819 */ /* 0x000fe20000011412 */
[----:B------:R-:W-:Y:S01]  /*28a0*/  @!P1 IMAD.IADD R6, R6, 0x1, R17 ;  /* 0x0000000106069824 */ /* 0x000fe200078e0211 */
[----:B------:R-:W-:-:S03]  /*28b0*/  UIADD3 UR6, UPT, UPT, -UR5, 0x8, URZ ;  /* 0x0000000805067890 */ /* 0x000fc6000fffe1ff */
[----:B------:R-:W-:Y:S01]  /*28c0*/  @!P2 IMAD.IADD R6, R6, 0x1, R13 ;  /* 0x000000010606a824 */ /* 0x000fe200078e020d */
[----:B------:R-:W-:Y:S01]  /*28d0*/  UISETP.NE.AND UP1, UPT, UR6, URZ, UPT ;  /* 0x000000ff0600728c */ /* 0x000fe2000bf25270 */
[----:B--2---:R-:W-:Y:S02]  /*28e0*/  @!P3 ISETP.GE.AND P0, PT, R4, R19, PT ;  /* 0x000000130400b20c */ /* 0x004fe40003f06270 */
[C---:B------:R-:W-:Y:S02]  /*28f0*/  @!P3 LEA.HI R4, R10.reuse, R10, RZ, 0x1 ;  /* 0x0000000a0a04b211 */ /* 0x040fe400078f08ff */
[----:B------:R-:W-:Y:S02]  /*2900*/  @!P3 SEL R5, R10, RZ, !P0 ;  /* 0x000000ff0a05b207 */ /* 0x000fe40004000000 */
[----:B------:R-:W-:-:S04]  /*2910*/  @!P3 SHF.R.S32.HI R10, RZ, 0x1, R4 ;  /* 0x00000001ff0ab819 */ /* 0x000fc80000011404 */
[----:B------:R-:W-:Y:S02]  /*2920*/  @!P4 LEA.HI R4, R10, R10, RZ, 0x1 ;  /* 0x0000000a0a04c211 */ /* 0x000fe400078f08ff */
[----:B---3--:R-:W-:-:S04]  /*2930*/  @!P4 ISETP.GE.AND P0, PT, R8, R21, PT ;  /* 0x000000150800c20c */ /* 0x008fc80003f06270 */
[----:B------:R-:W-:Y:S02]  /*2940*/  @!P4 SEL R9, R10, RZ, !P0 ;  /* 0x000000ff0a09c207 */ /* 0x000fe40004000000 */
[----:B------:R-:W-:Y:S01]  /*2950*/  @!P4 SHF.R.S32.HI R10, RZ, 0x1, R4 ;  /* 0x00000001ff0ac819 */ /* 0x000fe20000011404 */
[----:B------:R-:W-:Y:S01]  /*2960*/  @!P3 IMAD.IADD R6, R6, 0x1, R5 ;  /* 0x000000010606b824 */ /* 0x000fe200078e0205 */
[----:B----4-:R-:W-:Y:S02]  /*2970*/  @!P5 ISETP.GE.AND P0, PT, R11, R12, PT ;  /* 0x0000000c0b00d20c */ /* 0x010fe40003f06270 */
[----:B------:R-:W-:Y:S01]  /*2980*/  @!P5 LEA.HI R4, R10, R10, RZ, 0x1 ;  /* 0x0000000a0a04d211 */ /* 0x000fe200078f08ff */
[----:B------:R-:W-:Y:S01]  /*2990*/  @!P4 IMAD.IADD R6, R6, 0x1, R9 ;  /* 0x000000010606c824 */ /* 0x000fe200078e0209 */
[----:B------:R-:W-:Y:S02]  /*29a0*/  @!P5 SEL R5, R10, RZ, !P0 ;  /* 0x000000ff0a05d207 */ /* 0x000fe40004000000 */
[----:B------:R-:W-:-:S02]  /*29b0*/  @!P5 SHF.R.S32.HI R10, RZ, 0x1, R4 ;  /* 0x00000001ff0ad819 */ /* 0x000fc40000011404 */
[----:B-----5:R-:W-:Y:S01]  /*29c0*/  @!P6 ISETP.GE.AND P1, PT, R14, R15, PT ;  /* 0x0000000f0e00e20c */ /* 0x020fe20003f26270 */
[----:B------:R-:W-:Y:S01]  /*29d0*/  @!P5 IMAD.IADD R6, R6, 0x1, R5 ;  /* 0x000000010606d824 */ /* 0x000fe200078e0205 */
[C---:B------:R-:W-:Y:S02]  /*29e0*/  @!P6 LEA.HI R4, R10.reuse, R10, RZ, 0x1 ;  /* 0x0000000a0a04e211 */ /* 0x040fe400078f08ff */
[----:B------:R-:W-:Y:S02]  /*29f0*/  @!P6 SEL R5, R10, RZ, !P1 ;  /* 0x000000ff0a05e207 */ /* 0x000fe40004800000 */
[----:B------:R-:W-:Y:S01]  /*2a00*/  @!P6 SHF.R.S32.HI R10, RZ, 0x1, R4 ;  /* 0x00000001ff0ae819 */ /* 0x000fe20000011404 */
[----:B------:R-:W-:Y:S02]  /*2a10*/  IMAD.U32 R4, RZ, RZ, UR5 ;  /* 0x00000005ff047e24 */ /* 0x000fe4000f8e00ff */
[----:B------:R-:W-:Y:S01]  /*2a20*/  @!P6 IMAD.IADD R6, R6, 0x1, R5 ;  /* 0x000000010606e824 */ /* 0x000fe200078e0205 */
[----:B------:R-:W-:Y:S06]  /*2a30*/  BRA.U !UP1, `(.L_x_18) ;  /* 0x0000000509c07547 */ /* 0x000fec000b800000 */
[----:B------:R-:W0:Y:S01]  /*2a40*/  LDC.64 R4, c[0x0][0x398] ;  /* 0x0000e600ff047b82 */ /* 0x000e220000000a00 */
[----:B------:R-:W-:-:S07]  /*2a50*/  VIADD R11, R7, 0x10 ;  /* 0x00000010070b7836 */ /* 0x000fce0000000000 */
.L_x_19:
[----:B0-----:R-:W-:-:S05]  /*2a60*/  IMAD.WIDE R8, R11, 0x4, R4 ;  /* 0x000000040b087825 */ /* 0x001fca00078e0204 */
[----:B------:R-:W2:Y:S04]  /*2a70*/  LDG.E R12, desc[UR12][R8.64] ;  /* 0x0000000c080c7981 */ /* 0x000ea8000c1e1900 */
[----:B------:R-:W2:Y:S04]  /*2a80*/  LDG.E R18, desc[UR12][R8.64+0x4] ;  /* 0x0000040c08127981 */ /* 0x000ea8000c1e1900 */
[----:B------:R-:W3:Y:S04]  /*2a90*/  LDG.E R22, desc[UR12][R8.64+0x8] ;  /* 0x0000080c08167981 */ /* 0x000ee8000c1e1900 */
[----:B------:R-:W3:Y:S04]  /*2aa0*/  LDG.E R23, desc[UR12][R8.64+0xc] ;  /* 0x00000c0c08177981 */ /* 0x000ee8000c1e1900 */
[----:B------:R-:W4:Y:S04]  /*2ab0*/  LDG.E R15, desc[UR12][R8.64+0x10] ;  /* 0x0000100c080f7981 */ /* 0x000f28000c1e1900 */
[----:B------:R-:W4:Y:S04]  /*2ac0*/  LDG.E R16, desc[UR12][R8.64+0x14] ;  /* 0x0000140c08107981 */ /* 0x000f28000c1e1900 */
[----:B------:R-:W5:Y:S04]  /*2ad0*/  LDG.E R17, desc[UR12][R8.64+0x18] ;  /* 0x0000180c08117981 */ /* 0x000f68000c1e1900 */
[----:B------:R-:W5:Y:S01]  /*2ae0*/  LDG.E R14, desc[UR12][R8.64+0x1c] ;  /* 0x00001c0c080e7981 */ /* 0x000f62000c1e1900 */
[----:B--2---:R-:W-:-:S04]  /*2af0*/  VIMNMX R13, PT, PT, R12, R18, !PT ;  /* 0x000000120c0d7248 */ /* 0x004fc80007fe0100 */
[----:B------:R-:W-:-:S13]  /*2b00*/  ISETP.GE.AND P4, PT, R13, R2, PT ;  /* 0x000000020d00720c */ /* 0x000fda0003f86270 */
[--C-:B------:R-:W-:Y:S02]  /*2b10*/  @!P4 IMAD R12, R12, 0x4, R1.reuse ;  /* 0x000000040c0cc824 */ /* 0x100fe400078e0201 */
[----:B------:R-:W-:Y:S01]  /*2b20*/  @!P4 IMAD R13, R18, 0x4, R1 ;  /* 0x00000004120dc824 */ /* 0x000fe200078e0201 */
[----:B---3--:R-:W-:Y:S01]  /*2b30*/  VIMNMX R19, PT, PT, R22, R23, !PT ;  /* 0x0000001716137248 */ /* 0x008fe20007fe0100 */
[----:B------:R-:W2:Y:S04]  /*2b40*/  LDG.E R18, desc[UR12][R8.64+0x20] ;  /* 0x0000200c08127981 */ /* 0x000ea8000c1e1900 */
[----:B------:R-:W3:Y:S04]  /*2b50*/  @!P4 LDL R12, [R12] ;  /* 0x000000000c0cc983 */ /* 0x000ee80000100800 */
[----:B------:R-:W3:Y:S01]  /*2b60*/  @!P4 LDL R13, [R13] ;  /* 0x000000000d0dc983 */ /* 0x000ee20000100800 */
[----:B------:R-:W-:-:S02]  /*2b70*/  ISETP.GE.AND P3, PT, R19, R2, PT ;  /* 0x000000021300720c */ /* 0x000fc40003f66270 */
[----:B----4-:R-:W-:-:S04]  /*2b80*/  VIMNMX R19, PT, PT, R15, R16, !PT ;  /* 0x000000100f137248 */ /* 0x010fc80007fe0100 */
[----:B------:R-:W-:Y:S02]  /*2b90*/  ISETP.GE.AND P2, PT, R19, R2, PT ;  /* 0x000000021300720c */ /* 0x000fe40003f46270 */
[----:B-----5:R-:W-:-:S05]  /*2ba0*/  VIMNMX R19, PT, PT, R17, R14, !PT ;  /* 0x0000000e11137248 */ /* 0x020fca0007fe0100 */
[--C-:B------:R-:W-:Y:S02]  /*2bb0*/  @!P3 IMAD R22, R22, 0x4, R1.reuse ;  /* 0x000000041616b824 */ /* 0x100fe400078e0201 */
[--C-:B------:R-:W-:Y:S01]  /*2bc0*/  @!P3 IMAD R23, R23, 0x4, R1.reuse ;  /* 0x000000041717b824 */ /* 0x100fe200078e0201 */
[----:B------:R-:W-:Y:S02]  /*2bd0*/  ISETP.GE.AND P1, PT, R19, R2, PT ;  /* 0x000000021300720c */ /* 0x000fe40003f26270 */
[----:B------:R-:W2:Y:S04]  /*2be0*/  LDG.E R19, desc[UR12][R8.64+0x24] ;  /* 0x0000240c08137981 */ /* 0x000ea8000c1e1900 */
[----:B------:R-:W4:Y:S04]  /*2bf0*/  @!P3 LDL R22, [R22] ;  /* 0x000000001616b983 */ /* 0x000f280000100800 */
[----:B------:R-:W4:Y:S01]  /*2c00*/  @!P3 LDL R23, [R23] ;  /* 0x000000001717b983 */ /* 0x000f220000100800 */
[----:B------:R-:W-:-:S02]  /*2c10*/  @!P2 IMAD R20, R15, 0x4, R1 ;  /* 0x000000040f14a824 */ /* 0x000fc400078e0201 */
[--C-:B------:R-:W-:Y:S01]  /*2c20*/  @!P2 IMAD R21, R16, 0x4, R1.reuse ;  /* 0x000000041015a824 */ /* 0x100fe200078e0201 */
[----:B------:R-:W5:Y:S01]  /*2c30*/  LDG.E R15, desc[UR12][R8.64+0x28] ;  /* 0x0000280c080f7981 */ /* 0x000f62000c1e1900 */
[--C-:B------:R-:W-:Y:S02]  /*2c40*/  @!P1 IMAD R24, R17, 0x4, R1.reuse ;  /* 0x0000000411189824 */ /* 0x100fe400078e0201 */
[----:B------:R-:W-:Y:S01]  /*2c50*/  @!P1 IMAD R25, R14, 0x4, R1 ;  /* 0x000000040e199824 */ /* 0x000fe200078e0201 */
[----:B------:R-:W5:Y:S04]  /*2c60*/  LDG.E R16, desc[UR12][R8.64+0x2c] ;  /* 0x00002c0c08107981 */ /* 0x000f68000c1e1900 */
[----:B------:R-:W5:Y:S04]  /*2c70*/  @!P2 LDL R20, [R20] ;  /* 0x000000001414a983 */ /* 0x000f680000100800 */
[----:B------:R-:W5:Y:S04]  /*2c80*/  @!P2 LDL R21, [R21] ;  /* 0x000000001515a983 */ /* 0x000f680000100800 */
[----:B------:R-:W5:Y:S04]  /*2c90*/  @!P1 LDL R24, [R24] ;  /* 0x0000000018189983 */ /* 0x000f680000100800 */
[----:B------:R-:W5:Y:S04]  /*2ca0*/  @!P1 LDL R25, [R25] ;  /* 0x0000000019199983 */ /* 0x000f680000100800 */
[----:B------:R-:W5:Y:S04]  /*2cb0*/  LDG.E R14, desc[UR12][R8.64+0x38] ;  /* 0x0000380c080e7981 */ /* 0x000f68000c1e1900 */
[----:B------:R-:W5:Y:S01]  /*2cc0*/  LDG.E R17, desc[UR12][R8.64+0x3c] ;  /* 0x00003c0c08117981 */ /* 0x000f62000c1e1900 */
[----:B---3--:R-:W-:-:S03]  /*2cd0*/  @!P4 ISETP.GE.AND P0, PT, R12, R13, PT ;  /* 0x0000000d0c00c20c */ /* 0x008fc60003f06270 */
[----:B------:R-:W3:Y:S04]  /*2ce0*/  LDG.E R13, desc[UR12][R8.64+0x30] ;  /* 0x0000300c080d7981 */ /* 0x000ee8000c1e1900 */
[----:B------:R5:W3:Y:S01]  /*2cf0*/  LDG.E R12, desc[UR12][R8.64+0x34] ;  /* 0x0000340c080c7981 */ /* 0x000ae2000c1e1900 */
[C---:B------:R-:W-:Y:S02]  /*2d00*/  @!P4 LEA.HI R26, R10.reuse, R10, RZ, 0x1 ;  /* 0x0000000a0a1ac211 */ /* 0x040fe400078f08ff */
[----:B------:R-:W-:Y:S02]  /*2d10*/  @!P4 SEL R27, R10, RZ, !P0 ;  /* 0x000000ff0a1bc207 */ /* 0x000fe40004000000 */
[----:B------:R-:W-:-:S03]  /*2d20*/  @!P4 SHF.R.S32.HI R10, RZ, 0x1, R26 ;  /* 0x00000001ff0ac819 */ /* 0x000fc6000001141a */
[----:B------:R-:W-:Y:S01]  /*2d30*/  @!P4 IMAD.IADD R6, R6, 0x1, R27 ;  /* 0x000000010606c824 */ /* 0x000fe200078e021b */
[----:B----4-:R-:W-:Y:S02]  /*2d40*/  @!P3 ISETP.GE.AND P5, PT, R22, R23, PT ;  /* 0x000000171600b20c */ /* 0x010fe40003fa6270 */
[----:B--2---:R-:W-:Y:S02]  /*2d50*/  VIMNMX R23, PT, PT, R18, R19, !PT ;  /* 0x0000001312177248 */ /* 0x004fe40007fe0100 */
[C---:B------:R-:W-:Y:S02]  /*2d60*/  @!P3 LEA.HI R22, R10.reuse, R10, RZ, 0x1 ;  /* 0x0000000a0a16b211 */ /* 0x040fe400078f08ff */
[----:B------:R-:W-:Y:S02]  /*2d70*/  ISETP.GE.AND P0, PT, R23, R2, PT ;  /* 0x000000021700720c */ /* 0x000fe40003f06270 */
[----:B------:R-:W-:Y:S02]  /*2d80*/  @!P3 SEL R23, R10, RZ, !P5 ;  /* 0x000000ff0a17b207 */ /* 0x000fe40006800000 */
[----:B------:R-:W-:-:S02]  /*2d90*/  @!P3 SHF.R.S32.HI R10, RZ, 0x1, R22 ;  /* 0x00000001ff0ab819 */ /* 0x000fc40000011416 */
[----:B-----5:R-:W-:Y:S02]  /*2da0*/  VIMNMX R9, PT, PT, R15, R16, !PT ;  /* 0x000000100f097248 */ /* 0x020fe40007fe0100 */
[----:B------:R-:W-:Y:S02]  /*2db0*/  @!P2 LEA.HI R8, R10, R10, RZ, 0x1 ;  /* 0x0000000a0a08a211 */ /* 0x000fe400078f08ff */
[----:B------:R-:W-:Y:S02]  /*2dc0*/  @!P2 ISETP.GE.AND P5, PT, R20, R21, PT ;  /* 0x000000151400a20c */ /* 0x000fe40003fa6270 */
[----:B------:R-:W-:Y:S02]  /*2dd0*/  ISETP.GE.AND P4, PT, R9, R2, PT ;  /* 0x000000020900720c */ /* 0x000fe40003f86270 */
[----:B------:R-:W-:Y:S02]  /*2de0*/  @!P2 SEL R9, R10, RZ, !P5 ;  /* 0x000000ff0a09a207 */ /* 0x000fe40006800000 */
[----:B------:R-:W-:-:S02]  /*2df0*/  @!P2 SHF.R.S32.HI R10, RZ, 0x1, R8 ;  /* 0x00000001ff0aa819 */ /* 0x000fc40000011408 */
[----:B------:R-:W-:Y:S01]  /*2e00*/  @!P1 ISETP.GE.AND P6, PT, R24, R25, PT ;  /* 0x000000191800920c */ /* 0x000fe20003fc6270 */
[--C-:B------:R-:W-:Y:S02]  /*2e10*/  @!P0 IMAD R8, R18, 0x4, R1.reuse ;  /* 0x0000000412088824 */ /* 0x100fe400078e0201 */
[----:B------:R-:W-:Y:S01]  /*2e20*/  @!P0 IMAD R18, R19, 0x4, R1 ;  /* 0x0000000413128824 */ /* 0x000fe200078e0201 */
[----:B------:R-:W-:-:S03]  /*2e30*/  @!P1 SEL R19, R10, RZ, !P6 ;  /* 0x000000ff0a139207 */ /* 0x000fc60007000000 */
[----:B------:R-:W2:Y:S01]  /*2e40*/  @!P0 LDL R8, [R8] ;  /* 0x0000000008088983 */ /* 0x000ea20000100800 */
[----:B------:R-:W-:Y:S01]  /*2e50*/  VIMNMX R21, PT, PT, R14, R17, !PT ;  /* 0x000000110e157248 */ /* 0x000fe20007fe0100 */
[----:B------:R-:W-:-:S03]  /*2e60*/  @!P4 IMAD R15, R15, 0x4, R1 ;  /* 0x000000040f0fc824 */ /* 0x000fc600078e0201 */
[----:B------:R-:W-:Y:S02]  /*2e70*/  ISETP.GE.AND P6, PT, R21, R2, PT ;  /* 0x000000021500720c */ /* 0x000fe40003fc6270 */
[----:B------:R0:W2:Y:S01]  /*2e80*/  @!P0 LDL R21, [R18] ;  /* 0x0000000012158983 */ /* 0x0000a20000100800 */
[----:B------:R-:W-:-:S03]  /*2e90*/  @!P4 IMAD R16, R16, 0x4, R1 ;  /* 0x000000041010c824 */ /* 0x000fc600078e0201 */
[----:B------:R-:W4:Y:S04]  /*2ea0*/  @!P4 LDL R15, [R15] ;  /* 0x000000000f0fc983 */ /* 0x000f280000100800 */
[----:B------:R-:W4:Y:S03]  /*2eb0*/  @!P4 LDL R16, [R16] ;  /* 0x000000001010c983 */ /* 0x000f260000100800 */
[--C-:B------:R-:W-:Y:S02]  /*2ec0*/  @!P6 IMAD R14, R14, 0x4, R1.reuse ;  /* 0x000000040e0ee824 */ /* 0x100fe400078e0201 */
[----:B------:R-:W-:-:S04]  /*2ed0*/  @!P6 IMAD R17, R17, 0x4, R1 ;  /* 0x000000041111e824 */ /* 0x000fc800078e0201 */
[----:B------:R-:W5:Y:S04]  /*2ee0*/  @!P6 LDL R14, [R14] ;  /* 0x000000000e0ee983 */ /* 0x000f680000100800 */
[----:B------:R-:W5:Y:S01]  /*2ef0*/  @!P6 LDL R17, [R17] ;  /* 0x000000001111e983 */ /* 0x000f620000100800 */
[----:B---3--:R-:W-:-:S04]  /*2f00*/  VIMNMX R25, PT, PT, R13, R12, !PT ;  /* 0x0000000c0d197248 */ /* 0x008fc80007fe0100 */
[----:B------:R-:W-:-:S13]  /*2f10*/  ISETP.GE.AND P5, PT, R25, R2, PT ;  /* 0x000000021900720c */ /* 0x000fda0003fa6270 */
[--C-:B------:R-:W-:Y:S02]  /*2f20*/  @!P5 IMAD R13, R13, 0x4, R1.reuse ;  /* 0x000000040d0dd824 */ /* 0x100fe400078e0201 */
[----:B------:R-:W-:-:S04]  /*2f30*/  @!P5 IMAD R12, R12, 0x4, R1 ;  /* 0x000000040c0cd824 */ /* 0x000fc800078e0201 */
[----:B------:R-:W3:Y:S04]  /*2f40*/  @!P5 LDL R13, [R13] ;  /* 0x000000000d0dd983 */ /* 0x000ee80000100800 */
[----:B------:R-:W3:Y:S01]  /*2f50*/  @!P5 LDL R12, [R12] ;  /* 0x000000000c0cd983 */ /* 0x000ee20000100800 */
[----:B0-----:R-:W-:Y:S01]  /*2f60*/  @!P1 LEA.HI R18, R10, R10, RZ, 0x1 ;  /* 0x0000000a0a129211 */ /* 0x001fe200078f08ff */
[----:B------:R-:W-:-:S03]  /*2f70*/  @!P3 IMAD.IADD R6, R6, 0x1, R23 ;  /* 0x000000010606b824 */ /* 0x000fc600078e0217 */
[----:B------:R-:W-:Y:S01]  /*2f80*/  @!P1 SHF.R.S32.HI R10, RZ, 0x1, R18 ;  /* 0x00000001ff0a9819 */ /* 0x000fe20000011412 */
[----:B------:R-:W-:-:S04]  /*2f90*/  @!P2 IMAD.IADD R6, R6, 0x1, R9 ;  /* 0x000000010606a824 */ /* 0x000fc800078e0209 */
[----:B------:R-:W-:Y:S01]  /*2fa0*/  @!P1 IMAD.IADD R6, R6, 0x1, R19 ;  /* 0x0000000106069824 */ /* 0x000fe200078e0213 */
[----:B------:R-:W-:Y:S01]  /*2fb0*/  UIADD3 UR6, UPT, UPT, UR6, 0x8, URZ ;  /* 0x0000000806067890 */ /* 0x000fe2000fffe0ff */
[----:B--2---:R-:W-:Y:S02]  /*2fc0*/  @!P0 ISETP.GE.AND P3, PT, R8, R21, PT ;  /* 0x000000150800820c */ /* 0x004fe40003f66270 */
[C---:B------:R-:W-:Y:S02]  /*2fd0*/  @!P0 LEA.HI R8, R10.reuse, R10, RZ, 0x1 ;  /* 0x0000000a0a088211 */ /* 0x040fe400078f08ff */
[----:B------:R-:W-:Y:S02]  /*2fe0*/  @!P0 SEL R21, R10, RZ, !P3 ;  /* 0x000000ff0a158207 */ /* 0x000fe40005800000 */
[----:B------:R-:W-:Y:S02]  /*2ff0*/  @!P0 SHF.R.S32.HI R10, RZ, 0x1, R8 ;  /* 0x00000001ff0a8819 */ /* 0x000fe40000011408 */
[----:B----4-:R-:W-:-:S02]  /*3000*/  @!P4 ISETP.GE.AND P2, PT, R15, R16, PT ;  /* 0x000000100f00c20c */ /* 0x010fc40003f46270 */
[C---:B------:R-:W-:Y:S02]  /*3010*/  @!P4 LEA.HI R8, R10.reuse, R10, RZ, 0x1 ;  /* 0x0000000a0a08c211 */ /* 0x040fe400078f08ff */
[----:B------:R-:W-:Y:S01]  /*3020*/  @!P4 SEL R9, R10, RZ, !P2 ;  /* 0x000000ff0a09c207 */ /* 0x000fe20005000000 */
[----:B------:R-:W-:Y:S01]  /*3030*/  @!P0 IMAD.IADD R6, R6, 0x1, R21 ;  /* 0x0000000106068824 */ /* 0x000fe200078e0215 */
[----:B------:R-:W-:Y:S01]  /*3040*/  @!P4 SHF.R.S32.HI R10, RZ, 0x1, R8 ;  /* 0x00000001ff0ac819 */ /* 0x000fe20000011408 */
[----:B------:R-:W-:Y:S02]  /*3050*/  UISETP.NE.AND UP1, UPT, UR6, URZ, UPT ;  /* 0x000000ff0600728c */ /* 0x000fe4000bf25270 */
[----:B------:R-:W-:Y:S01]  /*3060*/  @!P4 IMAD.IADD R6, R6, 0x1, R9 ;  /* 0x000000010606c824 */ /* 0x000fe200078e0209 */
[----:B------:R-:W-:Y:S02]  /*3070*/  @!P5 LEA.HI R8, R10, R10, RZ, 0x1 ;  /* 0x0000000a0a08d211 */ /* 0x000fe400078f08ff */
[----:B-----5:R-:W-:Y:S01]  /*3080*/  @!P6 ISETP.GE.AND P1, PT, R14, R17, PT ;  /* 0x000000110e00e20c */ /* 0x020fe20003f26270 */
[----:B------:R-:W-:Y:S01]  /*3090*/  VIADD R11, R11, 0x10 ;  /* 0x000000100b0b7836 */ /* 0x000fe20000000000 */
[----:B---3--:R-:W-:-:S04]  /*30a0*/  @!P5 ISETP.GE.AND P0, PT, R13, R12, PT ;  /* 0x0000000c0d00d20c */ /* 0x008fc80003f06270 */
[----:B------:R-:W-:Y:S02]  /*30b0*/  @!P5 SEL R9, R10, RZ, !P0 ;  /* 0x000000ff0a09d207 */ /* 0x000fe40004000000 */
[----:B------:R-:W-:-:S03]  /*30c0*/  @!P5 SHF.R.S32.HI R10, RZ, 0x1, R8 ;  /* 0x00000001ff0ad819 */ /* 0x000fc60000011408 */
[----:B------:R-:W-:Y:S01]  /*30d0*/  @!P5 IMAD.IADD R6, R6, 0x1, R9 ;  /* 0x000000010606d824 */ /* 0x000fe200078e0209 */
[C---:B------:R-:W-:Y:S02]  /*30e0*/  @!P6 SEL R9, R10.reuse, RZ, !P1 ;  /* 0x000000ff0a09e207 */ /* 0x040fe40004800000 */
[----:B------:R-:W-:-:S03]  /*30f0*/  @!P6 LEA.HI R8, R10, R10, RZ, 0x1 ;  /* 0x0000000a0a08e211 */ /* 0x000fc600078f08ff */
[----:B------:R-:W-:Y:S01]  /*3100*/  @!P6 IMAD.IADD R6, R6, 0x1, R9 ;  /* 0x000000010606e824 */ /* 0x000fe200078e0209 */
[----:B------:R-:W-:Y:S01]  /*3110*/  @!P6 SHF.R.S32.HI R10, RZ, 0x1, R8 ;  /* 0x00000001ff0ae819 */ /* 0x000fe20000011408 */
[----:B------:R-:W-:Y:S06]  /*3120*/  BRA.U UP1, `(.L_x_19) ;  /* 0xfffffff9014c7547 */ /* 0x000fec000b83ffff */
[----:B------:R-:W-:-:S07]  /*3130*/  IMAD.U32 R4, RZ, RZ, UR5 ;  /* 0x00000005ff047e24 */ /* 0x000fce000f8e00ff */
.L_x_18:
[----:B------:R-:W-:-:S09]  /*3140*/  UISETP.NE.AND UP1, UPT, UR8, URZ, UPT ;  /* 0x000000ff0800728c */ /* 0x000fd2000bf25270 */
[----:B------:R-:W-:Y:S05]  /*3150*/  BRA.U !UP1, `(.L_x_20) ;  /* 0x0000000509c87547 */ /* 0x000fea000b800000 */
[----:B------:R-:W0:Y:S01]  /*3160*/  LDCU UR6, c[0x0][0x3b8] ;  /* 0x00007700ff0677ac */ /* 0x000e220008000800 */
[----:B------:R-:W-:-:S04]  /*3170*/  UIADD3 UR9, UPT, UPT, UR8, -0x1, URZ ;  /* 0xffffffff08097890 */ /* 0x000fc8000fffe0ff */
[----:B------:R-:W-:Y:S02]  /*3180*/  UISETP.GE.U32.AND UP1, UPT, UR9, 0x3, UPT ;  /* 0x000000030900788c */ /* 0x000fe4000bf26070 */
[----:B0-----:R-:W-:-:S07]  /*3190*/  ULOP3.LUT UP2, UR10, UR6, 0x3, URZ, 0xc0, !UPT ;  /* 0x00000003060a7892 */ /* 0x001fce000f84c0ff */
[----:B------:R-:W-:Y:S05]  /*31a0*/  BRA.U !UP1, `(.L_x_21) ;  /* 0x0000000109e07547 */ /* 0x000fea000b800000 */
[----:B--2---:R-:W0:Y:S01]  /*31b0*/  LDC.64 R12, c[0x0][0x398] ;  /* 0x0000e600ff0c7b82 */ /* 0x004e220000000a00 */
[----:B------:R-:W-:-:S04]  /*31c0*/  IMAD R5, R4, 0x2, R7 ;  /* 0x0000000204057824 */ /* 0x000fc800078e0207 */
        /* <DEDUP_REMOVED lines=10> */
[----:B------:R-:W-:Y:S02]  /*3270*/  ISETP.GE.AND P2, PT, R11, R2, PT ;  /* 0x000000020b00720c */ /* 0x000fe40003f46270 */
[----:B---3--:R-:W-:-:S04]  /*3280*/  VIMNMX R11, PT, PT, R18, R20, !PT ;  /* 0x00000014120b7248 */ /* 0x008fc80007fe0100 */
[----:B------:R-:W-:Y:S02]  /*3290*/  ISETP.GE.AND P4, PT, R11, R2, PT ;  /* 0x000000020b00720c */ /* 0x000fe40003f86270 */
[----:B----4-:R-:W-:-:S05]  /*32a0*/  VIMNMX R17, PT, PT, R9, R14, !PT ;  /* 0x0000000e09117248 */ /* 0x010fca0007fe0100 */
[--C-:B------:R-:W-:Y:S02]  /*32b0*/  @!P2 IMAD R11, R16, 0x4, R1.reuse ;  /* 0x00000004100ba824 */ /* 0x100fe400078e0201 */
[----:B------:R-:W-:Y:S01]  /*32c0*/  @!P2 IMAD R15, R15, 0x4, R1 ;  /* 0x000000040f0fa824 */ /* 0x000fe200078e0201 */
[----:B------:R-:W-:-:S03]  /*32d0*/  ISETP.GE.AND P1, PT, R17, R2, PT ;  /* 0x000000021100720c */ /* 0x000fc60003f26270 */
[----:B------:R-:W2:Y:S01]  /*32e0*/  @!P2 LDL R11, [R11] ;  /* 0x000000000b0ba983 */ /* 0x000ea20000100800 */
[----:B-----5:R-:W-:Y:S01]  /*32f0*/  VIMNMX R19, PT, PT, R8, R5, !PT ;  /* 0x0000000508137248 */ /* 0x020fe20007fe0100 */
[--C-:B------:R-:W-:Y:S02]  /*3300*/  @!P4 IMAD R13, R18, 0x4, R1.reuse ;  /* 0x00000004120dc824 */ /* 0x100fe400078e0201 */
[----:B------:R-:W2:Y:S01]  /*3310*/  @!P2 LDL R12, [R15] ;  /* 0x000000000f0ca983 */ /* 0x000ea20000100800 */
[----:B------:R-:W-:Y:S01]  /*3320*/  ISETP.GE.AND P0, PT, R19, R2, PT ;  /* 0x000000021300720c */ /* 0x000fe20003f06270 */
[--C-:B------:R-:W-:Y:S02]  /*3330*/  @!P4 IMAD R16, R20, 0x4, R1.reuse ;  /* 0x000000041410c824 */ /* 0x100fe400078e0201 */
[----:B------:R-:W3:Y:S02]  /*3340*/  @!P4 LDL R13, [R13] ;  /* 0x000000000d0dc983 */ /* 0x000ee40000100800 */
[----:B------:R-:W-:-:S02]  /*3350*/  @!P1 IMAD R17, R9, 0x4, R1 ;  /* 0x0000000409119824 */ /* 0x000fc400078e0201 */
[----:B------:R-:W3:Y:S01]  /*3360*/  @!P4 LDL R16, [R16] ;  /* 0x000000001010c983 */ /* 0x000ee20000100800 */
[----:B------:R-:W-:-:S03]  /*3370*/  @!P1 IMAD R14, R14, 0x4, R1 ;  /* 0x000000040e0e9824 */ /* 0x000fc600078e0201 */
[----:B------:R-:W4:Y:S02]  /*3380*/  @!P1 LDL R17, [R17] ;  /* 0x0000000011119983 */ /* 0x000f240000100800 */
[--C-:B------:R-:W-:Y:S02]  /*3390*/  @!P0 IMAD R8, R8, 0x4, R1.reuse ;  /* 0x0000000408088824 */ /* 0x100fe400078e0201 */
[----:B------:R-:W4:Y:S01]  /*33a0*/  @!P1 LDL R14, [R14] ;  /* 0x000000000e0e9983 */ /* 0x000f220000100800 */
[----:B------:R-:W-:-:S03]  /*33b0*/  @!P0 IMAD R18, R5, 0x4, R1 ;  /* 0x0000000405128824 */ /* 0x000fc600078e0201 */
[----:B------:R-:W5:Y:S04]  /*33c0*/  @!P0 LDL R8, [R8] ;  /* 0x0000000008088983 */ /* 0x000f680000100800 */
[----:B------:R-:W5:Y:S01]  /*33d0*/  @!P0 LDL R15, [R18] ;  /* 0x00000000120f8983 */ /* 0x000f620000100800 */
[----:B------:R-:W-:Y:S01]  /*33e0*/  @!P2 LEA.HI R9, R10, R10, RZ, 0x1 ;  /* 0x0000000a0a09a211 */ /* 0x000fe200078f08ff */
[----:B------:R-:W-:Y:S01]  /*33f0*/  VIADD R4, R4, 0x4 ;  /* 0x0000000404047836 */ /* 0x000fe20000000000 */
[----:B--2---:R-:W-:-:S04]  /*3400*/  @!P2 ISETP.GE.AND P3, PT, R11, R12, PT ;  /* 0x0000000c0b00a20c */ /* 0x004fc80003f66270 */
[----:B------:R-:W-:Y:S02]  /*3410*/  @!P2 SEL R5, R10, RZ, !P3 ;  /* 0x000000ff0a05a207 */ /* 0x000fe40005800000 */
[----:B------:R-:W-:Y:S02]  /*3420*/  @!P2 SHF.R.S32.HI R10, RZ, 0x1, R9 ;  /* 0x00000001ff0aa819 */ /* 0x000fe40000011409 */
[----:B---3--:R-:W-:Y:S02]  /*3430*/  @!P4 ISETP.GE.AND P3, PT, R13, R16, PT ;  /* 0x000000100d00c20c */ /* 0x008fe40003f66270 */
[C---:B------:R-:W-:Y:S02]  /*3440*/  @!P4 LEA.HI R11, R10.reuse, R10, RZ, 0x1 ;  /* 0x0000000a0a0bc211 */ /* 0x040fe400078f08ff */
[----:B------:R-:W-:Y:S01]  /*3450*/  @!P4 SEL R9, R10, RZ, !P3 ;  /* 0x000000ff0a09c207 */ /* 0x000fe20005800000 */
[----:B------:R-:W-:Y:S01]  /*3460*/  @!P2 IMAD.IADD R6, R6, 0x1, R5 ;  /* 0x000000010606a824 */ /* 0x000fe200078e0205 */
[----:B------:R-:W-:-:S02]  /*3470*/  @!P4 SHF.R.S32.HI R10, RZ, 0x1, R11 ;  /* 0x00000001ff0ac819 */ /* 0x000fc4000001140b */
[----:B----4-:R-:W-:Y:S02]  /*3480*/  @!P1 ISETP.GE.AND P2, PT, R17, R14, PT ;  /* 0x0000000e1100920c */ /* 0x010fe40003f46270 */
[----:B------:R-:W-:Y:S01]  /*3490*/  @!P1 LEA.HI R11, R10, R10, RZ, 0x1 ;  /* 0x0000000a0a0b9211 */ /* 0x000fe200078f08ff */
[----:B------:R-:W-:Y:S01]  /*34a0*/  @!P4 IMAD.IADD R6, R6, 0x1, R9 ;  /* 0x000000010606c824 */ /* 0x000fe200078e0209 */
[----:B------:R-:W-:Y:S02]  /*34b0*/  @!P1 SEL R5, R10, RZ, !P2 ;  /* 0x000000ff0a059207 */ /* 0x000fe40005000000 */
[----:B------:R-:W-:Y:S02]  /*34c0*/  @!P1 SHF.R.S32.HI R10, RZ, 0x1, R11 ;  /* 0x00000001ff0a9819 */ /* 0x000fe4000001140b */
[----:B-----5:R-:W-:Y:S01]  /*34d0*/  @!P0 ISETP.GE.AND P3, PT, R8, R15, PT ;  /* 0x0000000f0800820c */ /* 0x020fe20003f66270 */
[----:B------:R-:W-:Y:S01]  /*34e0*/  @!P1 IMAD.IADD R6, R6, 0x1, R5 ;  /* 0x0000000106069824 */ /* 0x000fe200078e0205 */
[----:B------:R-:W-:-:S02]  /*34f0*/  @!P0 LEA.HI R8, R10, R10, RZ, 0x1 ;  /* 0x0000000a0a088211 */ /* 0x000fc400078f08ff */
[----:B------:R-:W-:Y:S02]  /*3500*/  @!P0 SEL R5, R10, RZ, !P3 ;  /* 0x000000ff0a058207 */ /* 0x000fe40005800000 */
[----:B------:R-:W-:-:S03]  /*3510*/  @!P0 SHF.R.S32.HI R10, RZ, 0x1, R8 ;  /* 0x00000001ff0a8819 */ /* 0x000fc60000011408 */
[----:B------:R-:W-:-:S07]  /*3520*/  @!P0 IMAD.IADD R6, R6, 0x1, R5 ;  /* 0x0000000106068824 */ /* 0x000fce00078e0205 */
.L_x_21:
[----:B------:R-:W-:Y:S05]  /*3530*/  BRA.U !UP2, `(.L_x_20) ;  /* 0x000000010ad07547 */ /* 0x000fea000b800000 */
[----:B------:R-:W-:Y:S02]  /*3540*/  UISETP.NE.AND UP1, UPT, UR10, 0x1, UPT ;  /* 0x000000010a00788c */ /* 0x000fe4000bf25270 */
[----:B------:R-:W-:-:S04]  /*3550*/  ULOP3.LUT UR6, UR6, 0x1, URZ, 0xc0, !UPT ;  /* 0x0000000106067892 */ /* 0x000fc8000f8ec0ff */
[----:B------:R-:W-:-:S03]  /*3560*/  UISETP.NE.U32.AND UP2, UPT, UR6, 0x1, UPT ;  /* 0x000000010600788c */ /* 0x000fc6000bf45070 */
[----:B------:R-:W-:Y:S08]  /*3570*/  BRA.U !UP1, `(.L_x_22) ;  /* 0x0000000109787547 */ /* 0x000ff0000b800000 */
[----:B--2---:R-:W0:Y:S01]  /*3580*/  LDC.64 R8, c[0x0][0x398] ;  /* 0x0000e600ff087b82 */ /* 0x004e220000000a00 */
[----:B------:R-:W-:-:S04]  /*3590*/  IMAD R5, R4, 0x2, R7 ;  /* 0x0000000204057824 */ /* 0x000fc800078e0207 */
[----:B0-----:R-:W-:-:S05]  /*35a0*/  IMAD.WIDE R8, R5, 0x4, R8 ;  /* 0x0000000405087825 */ /* 0x001fca00078e0208 */
[----:B------:R-:W2:Y:S04]  /*35b0*/  LDG.E R12, desc[UR12][R8.64] ;  /* 0x0000000c080c7981 */ /* 0x000ea8000c1e1900 */
[----:B------:R-:W2:Y:S04]  /*35c0*/  LDG.E R13, desc[UR12][R8.64+0x4] ;  /* 0x0000040c080d7981 */ /* 0x000ea8000c1e1900 */
[----:B------:R-:W3:Y:S04]  /*35d0*/  LDG.E R14, desc[UR12][R8.64+0x8] ;  /* 0x0000080c080e7981 */ /* 0x000ee8000c1e1900 */
[----:B------:R-:W3:Y:S01]  /*35e0*/  LDG.E R15, desc[UR12][R8.64+0xc] ;  /* 0x00000c0c080f7981 */ /* 0x000ee2000c1e1900 */
[----:B--2---:R-:W-:-:S04]  /*35f0*/  VIMNMX R5, PT, PT, R12, R13, !PT ;  /* 0x0000000d0c057248 */ /* 0x004fc80007fe0100 */
[----:B------:R-:W-:Y:S02]  /*3600*/  ISETP.GE.AND P0, PT, R5, R2, PT ;  /* 0x000000020500720c */ /* 0x000fe40003f06270 */
[----:B---3--:R-:W-:-:S04]  /*3610*/  VIMNMX R11, PT, PT, R14, R15, !PT ;  /* 0x0000000f0e0b7248 */ /* 0x008fc80007fe0100 */
[----:B------:R-:W-:-:S07]  /*3620*/  ISETP.GE.AND P2, PT, R11, R2, PT ;  /* 0x000000020b00720c */ /* 0x000fce0003f46270 */
[--C-:B------:R-:W-:Y:S02]  /*3630*/  @!P0 IMAD R5, R12, 0x4, R1.reuse ;  /* 0x000000040c058824 */ /* 0x100fe400078e0201 */
[----:B------:R-:W-:-:S04]  /*3640*/  @!P0 IMAD R11, R13, 0x4, R1 ;  /* 0x000000040d0b8824 */ /* 0x000fc800078e0201 */
[----:B------:R-:W2:Y:S01]  /*3650*/  @!P0 LDL R5, [R5] ;  /* 0x0000000005058983 */ /* 0x000ea20000100800 */
[--C-:B------:R-:W-:Y:S02]  /*3660*/  @!P2 IMAD R13, R14, 0x4, R1.reuse ;  /* 0x000000040e0da824 */ /* 0x100fe400078e0201 */
[----:B------:R-:W-:Y:S01]  /*3670*/  @!P2 IMAD R14, R15, 0x4, R1 ;  /* 0x000000040f0ea824 */ /* 0x000fe200078e0201 */
[----:B------:R-:W2:Y:S04]  /*3680*/  @!P0 LDL R12, [R11] ;  /* 0x000000000b0c8983 */ /* 0x000ea80000100800 */
[----:B------:R-:W3:Y:S04]  /*3690*/  @!P2 LDL R13, [R13] ;  /* 0x000000000d0da983 */ /* 0x000ee80000100800 */
[----:B------:R-:W3:Y:S01]  /*36a0*/  @!P2 LDL R14, [R14] ;  /* 0x000000000e0ea983 */ /* 0x000ee20000100800 */
[----:B------:R-:W-:Y:S01]  /*36b0*/  @!P0 LEA.HI R8, R10, R10, RZ, 0x1 ;  /* 0x0000000a0a088211 */ /* 0x000fe200078f08ff */
[----:B------:R-:W-:Y:S01]  /*36c0*/  VIADD R4, R4, 0x2 ;  /* 0x0000000204047836 */ /* 0x000fe20000000000 */
[----:B--2---:R-:W-:-:S04]  /*36d0*/  @!P0 ISETP.GE.AND P1, PT, R5, R12, PT ;  /* 0x0000000c0500820c */ /* 0x004fc80003f26270 */
[----:B------:R-:W-:Y:S02]  /*36e0*/  @!P0 SEL R9, R10, RZ, !P1 ;  /* 0x000000ff0a098207 */ /* 0x000fe40004800000 */
[----:B------:R-:W-:Y:S02]  /*36f0*/  @!P0 SHF.R.S32.HI R10, RZ, 0x1, R8 ;  /* 0x00000001ff0a8819 */ /* 0x000fe40000011408 */
[----:B---3--:R-:W-:Y:S01]  /*3700*/  @!P2 ISETP.GE.AND P3, PT, R13, R14, PT ;  /* 0x0000000e0d00a20c */ /* 0x008fe20003f66270 */
[----:B------:R-:W-:Y:S01]  /*3710*/  @!P0 IMAD.IADD R6, R6, 0x1, R9 ;  /* 0x0000000106068824 */ /* 0x000fe200078e0209 */
[C---:B------:R-:W-:Y:S02]  /*3720*/  @!P2 LEA.HI R5, R10.reuse, R10, RZ, 0x1 ;  /* 0x0000000a0a05a211 */ /* 0x040fe400078f08ff */
[----:B------:R-:W-:Y:S02]  /*3730*/  @!P2 SEL R9, R10, RZ, !P3 ;  /* 0x000000ff0a09a207 */ /* 0x000fe40005800000 */
[----:B------:R-:W-:-:S03]  /*3740*/  @!P2 SHF.R.S32.HI R10, RZ, 0x1, R5 ;  /* 0x00000001ff0aa819 */ /* 0x000fc60000011405 */
[----:B------:R-:W-:-:S07]  /*3750*/  @!P2 IMAD.IADD R6, R6, 0x1, R9 ;  /* 0x000000010606a824 */ /* 0x000fce00078e0209 */
.L_x_22:
[----:B------:R-:W-:Y:S05]  /*3760*/  BRA.U UP2, `(.L_x_20) ;  /* 0x0000000102447547 */ /* 0x000fea000b800000 */
[----:B--2---:R-:W0:Y:S01]  /*3770*/  LDC.64 R8, c[0x0][0x398] ;  /* 0x0000e600ff087b82 */ /* 0x004e220000000a00 */
[----:B------:R-:W-:-:S04]  /*3780*/  IMAD R5, R4, 0x2, R7 ;  /* 0x0000000204057824 */ /* 0x000fc800078e0207 */
[----:B0-----:R-:W-:-:S05]  /*3790*/  IMAD.WIDE R4, R5, 0x4, R8 ;  /* 0x0000000405047825 */ /* 0x001fca00078e0208 */
[----:B------:R-:W2:Y:S04]  /*37a0*/  LDG.E R8, desc[UR12][R4.64] ;  /* 0x0000000c04087981 */ /* 0x000ea8000c1e1900 */
[----:B------:R-:W2:Y:S01]  /*37b0*/  LDG.E R9, desc[UR12][R4.64+0x4] ;  /* 0x0000040c04097981 */ /* 0x000ea2000c1e1900 */
[----:B------:R-:W-:Y:S01]  /*37c0*/  BSSY.RECONVERGENT B0, `(.L_x_20) ;  /* 0x000000b000007945 */ /* 0x000fe20003800200 */
[----:B--2---:R-:W-:-:S04]  /*37d0*/  VIMNMX R7, PT, PT, R8, R9, !PT ;  /* 0x0000000908077248 */ /* 0x004fc80007fe0100 */
[----:B------:R-:W-:-:S13]  /*37e0*/  ISETP.GE.AND P0, PT, R7, R2, PT ;  /* 0x000000020700720c */ /* 0x000fda0003f06270 */
[----:B------:R-:W-:Y:S05]  /*37f0*/  @P0 BRA `(.L_x_23) ;  /* 0x00000000001c0947 */ /* 0x000fea0003800000 */
[--C-:B------:R-:W-:Y:S02]  /*3800*/  IMAD R4, R8, 0x4, R1.reuse ;  /* 0x0000000408047824 */ /* 0x100fe400078e0201 */
[----:B------:R-:W-:-:S04]  /*3810*/  IMAD R5, R9, 0x4, R1 ;  /* 0x0000000409057824 */ /* 0x000fc800078e0201 */
[----:B------:R-:W2:Y:S04]  /*3820*/  LDL R4, [R4] ;  /* 0x0000000004047983 */ /* 0x000ea80000100800 */
[----:B------:R-:W2:Y:S02]  /*3830*/  LDL R5, [R5] ;  /* 0x0000000005057983 */ /* 0x000ea40000100800 */
[----:B--2---:R-:W-:-:S04]  /*3840*/  ISETP.GE.AND P0, PT, R4, R5, PT ;  /* 0x000000050400720c */ /* 0x004fc80003f06270 */
[----:B------:R-:W-:-:S05]  /*3850*/  SEL R7, R10, RZ, !P0 ;  /* 0x000000ff0a077207 */ /* 0x000fca0004000000 */
[----:B------:R-:W-:-:S07]  /*3860*/  IMAD.IADD R6, R6, 0x1, R7 ;  /* 0x0000000106067824 */ /* 0x000fce00078e0207 */
.L_x_23:
[----:B------:R-:W-:Y:S05]  /*3870*/  BSYNC.RECONVERGENT B0 ;  /* 0x0000000000007941 */ /* 0x000fea0003800200 */
.L_x_20:
[----:B------:R-:W0:Y:S01]  /*3880*/  LDC R7, c[0x0][0x3b0] ;  /* 0x0000ec00ff077b82 */ /* 0x000e220000000800 */
[----:B--2---:R-:W-:-:S07]  /*3890*/  IMAD.MOV.U32 R8, RZ, RZ, RZ ;  /* 0x000000ffff087224 */ /* 0x004fce00078e00ff */
[----:B------:R-:W1:Y:S02]  /*38a0*/  LDC.64 R4, c[0x0][0x390] ;  /* 0x0000e400ff047b82 */ /* 0x000e640000000a00 */
.L_x_24:
[----:B0-2---:R-:W-:-:S04]  /*38b0*/  IMAD R11, R8, R7, R6 ;  /* 0x00000007080b7224 */ /* 0x005fc800078e0206 */
[----:B-1----:R-:W-:-:S05]  /*38c0*/  IMAD.WIDE R10, R11, 0x4, R4 ;  /* 0x000000040b0a7825 */ /* 0x002fca00078e0204 */
[----:B------:R0:W2:Y:S01]  /*38d0*/  LDG.E R24, desc[UR12][R10.64] ;  /* 0x0000000c0a187981 */ /* 0x0000a2000c1e1900 */
[----:B------:R-:W-:-:S06]  /*38e0*/  IMAD.WIDE R16, R7, 0x4, R10 ;  /* 0x0000000407107825 */ /* 0x000fcc00078e020a */
[----:B------:R-:W3:Y:S01]  /*38f0*/  LDG.E R16, desc[UR12][R16.64] ;  /* 0x0000000c10107981 */ /* 0x000ee2000c1e1900 */
[----:B------:R-:W-:-:S05]  /*3900*/  IMAD R19, R8, 0x4, R3 ;  /* 0x0000000408137824 */ /* 0x000fca00078e0203 */
[----:B------:R-:W4:Y:S01]  /*3910*/  LDL.64 R12, [R19] ;  /* 0x00000000130c7983 */ /* 0x000f220000100a00 */
[----:B------:R-:W-:-:S04]  /*3920*/  VIADD R20, R8, 0x2 ;  /* 0x0000000208147836 */ /* 0x000fc80000000000 */
[----:B------:R-:W-:-:S04]  /*3930*/  IMAD R15, R20, R7, R6 ;  /* 0x00000007140f7224 */ /* 0x000fc800078e0206 */
[----:B------:R-:W-:-:S05]  /*3940*/  IMAD.WIDE R14, R15, 0x4, R4 ;  /* 0x000000040f0e7825 */ /* 0x000fca00078e0204 */
[----:B------:R1:W5:Y:S01]  /*3950*/  LDG.E R18, desc[UR12][R14.64] ;  /* 0x0000000c0e127981 */ /* 0x000362000c1e1900 */
[----:B0-----:R-:W-:Y:S01]  /*3960*/  IMAD.MOV.U32 R10, RZ, RZ, 0x3e055027 ;  /* 0x3e055027ff0a7424 */ /* 0x001fe200078e00ff */
        /* <DEDUP_REMOVED lines=8> */
[----:B------:R-:W-:-:S04]  /*39f0*/  VIADD R11, R22, 0xc0d55555 ;  /* 0xc0d55555160b7836 */ /* 0x000fc80000000000 */
[----:B------:R-:W-:Y:S01]  /*3a00*/  IMAD.IADD R9, R24, 0x1, -R21 ;  /* 0x0000000118097824 */ /* 0x000fe200078e0a15 */
[----:B------:R-:W-:-:S03]  /*3a10*/  LOP3.LUT R11, R11, 0xff800000, RZ, 0xc0, !PT ;  /* 0xff8000000b0b7812 */ /* 0x000fc600078ec0ff */
[----:B------:R-:W-:Y:S01]  /*3a20*/  FADD R9, R9, -1 ;  /* 0xbf80000009097421 */ /* 0x000fe20000000000 */
[----:B------:R-:W-:-:S04]  /*3a30*/  IMAD.WIDE R16, R7, 0x4, R14 ;  /* 0x0000000407107825 */ /* 0x000fc800078e020e */
[C---:B------:R-:W-:Y:S01]  /*3a40*/  FFMA R26, R9.reuse, -R10, 0.14084610342979431152 ;  /* 0x3e1039f6091a7423 */ /* 0x040fe2000000080a */
[----:B------:R-:W-:Y:S01]  /*3a50*/  IMAD.IADD R23, R22, 0x1, -R11 ;  /* 0x0000000116177824 */ /* 0x000fe200078e0a0b */
[----:B------:R0:W2:Y:S02]  /*3a60*/  LDG.E R16, desc[UR12][R16.64] ;  /* 0x0000000c10107981 */ /* 0x0000a4000c1e1900 */
[----:B------:R-:W-:Y:S01]  /*3a70*/  FFMA R26, R9, R26, -0.12148627638816833496 ;  /* 0xbdf8cdcc091a7423 */ /* 0x000fe2000000001a */
[----:B-1----:R-:W-:-:S03]  /*3a80*/  FADD R15, R23, -1 ;  /* 0xbf800000170f7421 */ /* 0x002fc60000000000 */
[----:B------:R-:W-:Y:S01]  /*3a90*/  FFMA R26, R9, R26, 0.13980610668659210205 ;  /* 0x3e0f2955091a7423 */ /* 0x000fe2000000001a */
[----:B------:R-:W-:-:S03]  /*3aa0*/  FFMA R14, R15, -R10, 0.14084610342979431152 ;  /* 0x3e1039f60f0e7423 */ /* 0x000fc6000000080a */
[----:B------:R-:W-:Y:S01]  /*3ab0*/  FFMA R26, R9, R26, -0.16684235632419586182 ;  /* 0xbe2ad8b9091a7423 */ /* 0x000fe2000000001a */
[----:B------:R-:W-:-:S03]  /*3ac0*/  FFMA R14, R15, R14, -0.12148627638816833496 ;  /* 0xbdf8cdcc0f0e7423 */ /* 0x000fc6000000000e */
[----:B------:R-:W-:Y:S01]  /*3ad0*/  FFMA R26, R9, R26, 0.20012299716472625732 ;  /* 0x3e4ced0b091a7423 */ /* 0x000fe2000000001a */
[----:B------:R-:W-:-:S03]  /*3ae0*/  FFMA R14, R15, R14, 0.13980610668659210205 ;  /* 0x3e0f29550f0e7423 */ /* 0x000fc6000000000e */
[----:B------:R-:W-:Y:S01]  /*3af0*/  FFMA R26, R9, R26, -0.24999669194221496582 ;  /* 0xbe7fff22091a7423 */ /* 0x000fe2000000001a */
[----:B------:R-:W-:-:S03]  /*3b00*/  FFMA R14, R15, R14, -0.16684235632419586182 ;  /* 0xbe2ad8b90f0e7423 */ /* 0x000fc6000000000e */
[----:B------:R-:W-:Y:S01]  /*3b10*/  FFMA R26, R9, R26, 0.33333182334899902344 ;  /* 0x3eaaaa78091a7423 */ /* 0x000fe2000000001a */
[----:B------:R-:W-:-:S03]  /*3b20*/  FFMA R28, R15, R14, 0.20012299716472625732 ;  /* 0x3e4ced0b0f1c7423 */ /* 0x000fc6000000000e */
[----:B------:R-:W-:Y:S01]  /*3b30*/  FFMA R26, R9, R26, -0.5 ;  /* 0xbf000000091a7423 */ /* 0x000fe2000000001a */
[----:B------:R-:W-:Y:S01]  /*3b40*/  FFMA R28, R15, R28, -0.24999669194221496582 ;  /* 0xbe7fff220f1c7423 */ /* 0x000fe2000000001c */
[----:B------:R-:W-:Y:S02]  /*3b50*/  I2FP.F32.S32 R21, R21 ;  /* 0x0000001500157245 */ /* 0x000fe40000201400 */
[----:B------:R-:W-:Y:S01]  /*3b60*/  FSEL R14, RZ, -23, P0 ;  /* 0xc1b80000ff0e7808 */ /* 0x000fe20000000000 */
[----:B------:R-:W-:Y:S01]  /*3b70*/  FMUL R26, R9, R26 ;  /* 0x0000001a091a7220 */ /* 0x000fe20000400000 */
[----:B------:R-:W-:Y:S01]  /*3b80*/  ISETP.GT.U32.AND P0, PT, R24, 0x7f7fffff, PT ;  /* 0x7f7fffff1800780c */ /* 0x000fe20003f04070 */
[----:B------:R-:W-:Y:S01]  /*3b90*/  FFMA R28, R15, R28, 0.33333182334899902344 ;  /* 0x3eaaaa780f1c7423 */ /* 0x000fe2000000001c */
[----:B0-----:R-:W-:Y:S01]  /*3ba0*/  FSEL R17, RZ, -23, P1 ;  /* 0xc1b80000ff117808 */ /* 0x001fe20000800000 */
[----:B------:R-:W-:Y:S01]  /*3bb0*/  FFMA R14, R21, 1.1920928955078125e-07, R14 ;  /* 0x34000000150e7823 */ /* 0x000fe2000000000e */
[----:B------:R-:W-:Y:S01]  /*3bc0*/  FFMA R9, R9, R26, R9 ;  /* 0x0000001a09097223 */ /* 0x000fe20000000009 */
[----:B------:R-:W-:Y:S01]  /*3bd0*/  FFMA R28, R15, R28, -0.5 ;  /* 0xbf0000000f1c7423 */ /* 0x000fe2000000001c */
[----:B------:R-:W-:-:S02]  /*3be0*/  ISETP.GT.U32.AND P1, PT, R22, 0x7f7fffff, PT ;  /* 0x7f7fffff1600780c */ /* 0x000fc40003f24070 */
[----:B------:R-:W-:Y:S01]  /*3bf0*/  FFMA R14, R14, 0.69314718246459960938, R9 ;  /* 0x3f3172180e0e7823 */ /* 0x000fe20000000009 */
[----:B------:R-:W-:Y:S01]  /*3c00*/  IMAD.MOV.U32 R9, RZ, RZ, 0x7f800000 ;  /* 0x7f800000ff097424 */ /* 0x000fe200078e00ff */
[----:B------:R-:W-:Y:S01]  /*3c10*/  I2FP.F32.S32 R26, R11 ;  /* 0x0000000b001a7245 */ /* 0x000fe20000201400 */
[C---:B------:R-:W-:Y:S02]  /*3c20*/  FMUL R28, R15.reuse, R28 ;  /* 0x0000001c0f1c7220 */ /* 0x040fe40000400000 */
[CC--:B------:R-:W-:Y:S01]  /*3c30*/  @P0 FFMA R14, R24.reuse, R9.reuse, +INF ;  /* 0x7f800000180e0423 */ /* 0x0c0fe20000000009 */
[----:B------:R-:W-:Y:S01]  /*3c40*/  FSETP.NEU.AND P0, PT, R24, RZ, PT ;  /* 0x000000ff1800720b */ /* 0x000fe20003f0d000 */
[----:B------:R-:W-:Y:S01]  /*3c50*/  FFMA R17, R26, 1.1920928955078125e-07, R17 ;  /* 0x340000001a117823 */ /* 0x000fe20000000011 */
[----:B------:R-:W-:Y:S01]  /*3c60*/  FFMA R28, R15, R28, R15 ;  /* 0x0000001c0f1c7223 */ /* 0x000fe2000000000f */
[----:B----4-:R-:W-:Y:S02]  /*3c70*/  I2FP.F32.S32 R12, R12 ;  /* 0x0000000c000c7245 */ /* 0x010fe40000201400 */
[----:B------:R-:W-:Y:S01]  /*3c80*/  FSEL R11, R14, -INF , P0 ;  /* 0xff8000000e0b7808 */ /* 0x000fe20000000000 */
[----:B------:R-:W-:Y:S01]  /*3c90*/  FFMA R17, R17, 0.69314718246459960938, R28 ;  /* 0x3f31721811117823 */ /* 0x000fe2000000001c */
[C---:B------:R-:W-:Y:S01]  /*3ca0*/  @P1 FFMA R17, R22.reuse, R9, +INF ;  /* 0x7f80000016111423 */ /* 0x040fe20000000009 */
[----:B------:R-:W-:-:S02]  /*3cb0*/  FSETP.NEU.AND P0, PT, R22, RZ, PT ;  /* 0x000000ff1600720b */ /* 0x000fc40003f0d000 */
        /* <DEDUP_REMOVED lines=14> */
[----:B------:R-:W-:-:S03]  /*3da0*/  IMAD R17, R18, R7, R6 ;  /* 0x0000000712117224 */ /* 0x000fc600078e0206 */
[----:B------:R-:W-:Y:S01]  /*3db0*/  LOP3.LUT R23, R23, 0xff800000, RZ, 0xc0, !PT ;  /* 0xff80000017177812 */ /* 0x000fe200078ec0ff */
[----:B0-----:R-:W-:-:S04]  /*3dc0*/  IMAD.WIDE R14, R17, 0x4, R4 ;  /* 0x00000004110e7825 */ /* 0x001fc800078e0204 */
[----:B------:R-:W-:Y:S01]  /*3dd0*/  IMAD.IADD R25, R20, 0x1, -R23 ;  /* 0x0000000114197824 */ /* 0x000fe200078e0a17 */
[----:B------:R0:W4:Y:S03]  /*3de0*/  LDG.E R19, desc[UR12][R14.64] ;  /* 0x0000000c0e137981 */ /* 0x000126000c1e1900 */
[----:B------:R-:W-:Y:S01]  /*3df0*/  FADD R25, R25, -1 ;  /* 0xbf80000019197421 */ /* 0x000fe20000000000 */
[----:B------:R-:W-:Y:S01]  /*3e00*/  I2FP.F32.S32 R23, R23 ;  /* 0x0000001700177245 */ /* 0x000fe20000201400 */
[----:B------:R-:W-:Y:S01]  /*3e10*/  IMAD R18, R18, 0x4, R3 ;  /* 0x0000000412127824 */ /* 0x000fe200078e0203 */
[----:B--2---:R-:W-:Y:S02]  /*3e20*/  ISETP.GE.AND P1, PT, R16, 0x1, PT ;  /* 0x000000011000780c */ /* 0x004fe40003f26270 */
[----:B------:R-:W-:Y:S01]  /*3e30*/  I2FP.F32.S32 R22, R16 ;  /* 0x0000001000167245 */ /* 0x000fe20000201400 */
[----:B------:R-:W-:-:S04]  /*3e40*/  FFMA R16, R25, -R10, 0.14084610342979431152 ;  /* 0x3e1039f619107423 */ /* 0x000fc8000000080a */
[----:B------:R-:W-:-:S06]  /*3e50*/  FFMA R16, R25, R16, -0.12148627638816833496 ;  /* 0xbdf8cdcc19107423 */ /* 0x000fcc0000000010 */
[----:B------:R-:W-:-:S04]  /*3e60*/  @!P1 FMUL R22, R22, 8388608 ;  /* 0x4b00000016169820 */ /* 0x000fc80000400000 */
[----:B------:R-:W-:Y:S02]  /*3e70*/  VIADD R21, R22, 0xc0d55555 ;  /* 0xc0d5555516157836 */ /* 0x000fe40000000000 */
[----:B------:R-:W-:-:S03]  /*3e80*/  FFMA R24, R25, R16, 0.13980610668659210205 ;  /* 0x3e0f295519187423 */ /* 0x000fc60000000010 */
[----:B------:R-:W-:Y:S01]  /*3e90*/  LOP3.LUT R21, R21, 0xff800000, RZ, 0xc0, !PT ;  /* 0xff80000015157812 */ /* 0x000fe200078ec0ff */
[----:B------:R-:W-:Y:S01]  /*3ea0*/  FFMA R24, R25, R24, -0.16684235632419586182 ;  /* 0xbe2ad8b919187423 */ /* 0x000fe20000000018 */
[----:B------:R-:W-:-:S04]  /*3eb0*/  IMAD.WIDE R16, R7, 0x4, R14 ;  /* 0x0000000407107825 */ /* 0x000fc800078e020e */
[----:B------:R-:W-:Y:S02]  /*3ec0*/  IMAD.IADD R26, R22, 0x1, -R21 ;  /* 0x00000001161a7824 */ /* 0x000fe400078e0a15 */
[C---:B------:R-:W-:Y:S01]  /*3ed0*/  FFMA R24, R25.reuse, R24, 0.20012299716472625732 ;  /* 0x3e4ced0b19187423 */ /* 0x040fe20000000018 */
[----:B------:R1:W2:Y:S01]  /*3ee0*/  LDG.E R16, desc[UR12][R16.64] ;  /* 0x0000000c10107981 */ /* 0x0002a2000c1e1900 */
[----:B0-----:R-:W-:Y:S02]  /*3ef0*/  FADD R15, R26, -1 ;  /* 0xbf8000001a0f7421 */ /* 0x001fe40000000000 */
[----:B------:R-:W-:Y:S02]  /*3f00*/  FFMA R24, R25, R24, -0.24999669194221496582 ;  /* 0xbe7fff2219187423 */ /* 0x000fe40000000018 */
[----:B------:R-:W-:Y:S02]  /*3f10*/  FFMA R14, R15, -R10, 0.14084610342979431152 ;  /* 0x3e1039f60f0e7423 */ /* 0x000fe4000000080a */
[----:B------:R-:W-:-:S02]  /*3f20*/  FFMA R24, R25, R24, 0.33333182334899902344 ;  /* 0x3eaaaa7819187423 */ /* 0x000fc40000000018 */
[----:B------:R-:W-:Y:S02]  /*3f30*/  FFMA R14, R15, R14, -0.12148627638816833496 ;  /* 0xbdf8cdcc0f0e7423 */ /* 0x000fe4000000000e */
[----:B------:R-:W-:Y:S02]  /*3f40*/  FFMA R24, R25, R24, -0.5 ;  /* 0xbf00000019187423 */ /* 0x000fe40000000018 */
[----:B------:R-:W-:Y:S02]  /*3f50*/  FFMA R14, R15, R14, 0.13980610668659210205 ;  /* 0x3e0f29550f0e7423 */ /* 0x000fe4000000000e */
[----:B------:R-:W-:Y:S02]  /*3f60*/  FMUL R24, R25, R24 ;  /* 0x0000001819187220 */ /* 0x000fe40000400000 */
[----:B------:R-:W-:Y:S02]  /*3f70*/  FFMA R14, R15, R14, -0.16684235632419586182 ;  /* 0xbe2ad8b90f0e7423 */ /* 0x000fe4000000000e */
[----:B------:R-:W-:-:S02]  /*3f80*/  FFMA R25, R25, R24, R25 ;  /* 0x0000001819197223 */ /* 0x000fc40000000019 */
[----:B------:R-:W-:Y:S01]  /*3f90*/  FFMA R24, R15, R14, 0.20012299716472625732 ;  /* 0x3e4ced0b0f187423 */ /* 0x000fe2000000000e */
[----:B------:R-:W-:-:S03]  /*3fa0*/  FSEL R14, RZ, -23, P0 ;  /* 0xc1b80000ff0e7808 */ /* 0x000fc60000000000 */
[----:B------:R-:W-:Y:S01]  /*3fb0*/  FFMA R24, R15, R24, -0.24999669194221496582 ;  /* 0xbe7fff220f187423 */ /* 0x000fe20000000018 */
[----:B------:R-:W-:Y:S01]  /*3fc0*/  ISETP.GT.U32.AND P0, PT, R20, 0x7f7fffff, PT ;  /* 0x7f7fffff1400780c */ /* 0x000fe20003f04070 */
[----:B------:R-:W-:Y:S02]  /*3fd0*/  FFMA R14, R23, 1.1920928955078125e-07, R14 ;  /* 0x34000000170e7823 */ /* 0x000fe4000000000e */
[C---:B------:R-:W-:Y:S02]  /*3fe0*/  FFMA R24, R15.reuse, R24, 0.33333182334899902344 ;  /* 0x3eaaaa780f187423 */ /* 0x040fe40000000018 */
[----:B------:R-:W-:Y:S01]  /*3ff0*/  FFMA R25, R14, 0.69314718246459960938, R25 ;  /* 0x3f3172180e197823 */ /* 0x000fe20000000019 */
[----:B------:R-:W-:Y:S01]  /*4000*/  FSEL R14, RZ, -23, P1 ;  /* 0xc1b80000ff0e7808 */ /* 0x000fe20000800000 */
[C---:B------:R-:W-:Y:S01]  /*4010*/  FFMA R24, R15.reuse, R24, -0.5 ;  /* 0xbf0000000f187423 */ /* 0x040fe20000000018 */
[----:B------:R-:W-:Y:S02]  /*4020*/  ISETP.GT.U32.AND P1, PT, R22, 0x7f7fffff, PT ;  /* 0x7f7fffff1600780c */ /* 0x000fe40003f24070 */
[----:B------:R-:W-:Y:S01]  /*4030*/  I2FP.F32.S32 R21, R21 ;  /* 0x0000001500157245 */ /* 0x000fe20000201400 */
[----:B------:R-:W-:-:S02]  /*4040*/  FMUL R24, R15, R24 ;  /* 0x000000180f187220 */ /* 0x000fc40000400000 */
[CC--:B------:R-:W-:Y:S01]  /*4050*/  @P0 FFMA R25, R20.reuse, R9.reuse, +INF ;  /* 0x7f80000014190423 */ /* 0x0c0fe20000000009 */
[----:B------:R-:W-:Y:S01]  /*4060*/  FSETP.NEU.AND P0, PT, R20, RZ, PT ;  /* 0x000000ff1400720b */ /* 0x000fe20003f0d000 */
[----:B------:R-:W-:Y:S01]  /*4070*/  FFMA R14, R21, 1.1920928955078125e-07, R14 ;  /* 0x34000000150e7823 */ /* 0x000fe2000000000e */
[----:B------:R-:W-:Y:S02]  /*4080*/  FFMA R15, R15, R24, R15 ;  /* 0x000000180f0f7223 */ /* 0x000fe4000000000f */
[----:B------:R-:W-:Y:S02]  /*4090*/  FSEL R25, R25, -INF , P0 ;  /* 0xff80000019197808 */ /* 0x000fe40000000000 */
[----:B------:R-:W-:Y:S01]  /*40a0*/  FFMA R15, R14, 0.69314718246459960938, R15 ;  /* 0x3f3172180e0f7823 */ /* 0x000fe2000000000f */
[C---:B------:R-:W-:Y:S01]  /*40b0*/  @P1 FFMA R15, R22.reuse, R9, +INF ;  /* 0x7f800000160f1423 */ /* 0x040fe20000000009 */
[----:B------:R-:W-:Y:S02]  /*40c0*/  FSETP.NEU.AND P0, PT, R22, RZ, PT ;  /* 0x000000ff1600720b */ /* 0x000fe40003f0d000 */
[----:B---3--:R-:W-:-:S02]  /*40d0*/  I2FP.F32.S32 R12, R12 ;  /* 0x0000000c000c7245 */ /* 0x008fc40000201400 */
[----:B------:R-:W-:-:S03]  /*40e0*/  I2FP.F32.S32 R13, R13 ;  /* 0x0000000d000d7245 */ /* 0x000fc60000201400 */
[----:B------:R-:W-:Y:S01]  /*40f0*/  FADD R14, R12, R25 ;  /* 0x000000190c0e7221 */ /* 0x000fe20000000000 */
[----:B------:R-:W-:-:S05]  /*4100*/  FSEL R12, R15, -INF , P0 ;  /* 0xff8000000f0c7808 */ /* 0x000fca0000000000 */
[----:B------:R-:W-:Y:S01]  /*4110*/  FADD R15, R13, R12 ;  /* 0x0000000c0d0f7221 */ /* 0x000fe20000000000 */
[----:B------:R-:W-:Y:S08]  /*4120*/  F2I.TRUNC.NTZ R14, R14 ;  /* 0x0000000e000e7305 */ /* 0x000ff0000020f100 */
[----:B------:R-:W0:Y:S02]  /*4130*/  F2I.TRUNC.NTZ R15, R15 ;  /* 0x0000000f000f7305 */ /* 0x000e24000020f100 */
[----:B0-----:R0:W-:Y:S04]  /*4140*/  STL.64 [R11], R14 ;  /* 0x0000000e0b007387 */ /* 0x0011e80000100a00 */
[----:B------:R-:W3:Y:S01]  /*4150*/  LDL.64 R12, [R18] ;  /* 0x00000000120c7983 */ /* 0x000ee20000100a00 */
[----:B----4-:R-:W-:-:S02]  /*4160*/  ISETP.GE.AND P0, PT, R19, 0x1, PT ;  /* 0x000000011300780c */ /* 0x010fc40003f06270 */
[----:B------:R-:W-:Y:S01]  /*4170*/  I2FP.F32.S32 R22, R19 ;  /* 0x0000001300167245 */ /* 0x000fe20000201400 */
[----:B------:R-:W-:-:S04]  /*4180*/  VIADD R20, R8, 0x6 ;  /* 0x0000000608147836 */ /* 0x000fc80000000000 */
[----:B-1----:R-:W-:-:S06]  /*4190*/  IMAD R17, R20, R7, R6 ;  /* 0x0000000714117224 */ /* 0x002fcc00078e0206 */
[----:B------:R-:W-:-:S04]  /*41a0*/  @!P0 FMUL R22, R22, 8388608 ;  /* 0x4b00000016168820 */ /* 0x000fc80000400000 */
[----:B------:R-:W-:Y:S02]  /*41b0*/  VIADD R21, R22, 0xc0d55555 ;  /* 0xc0d5555516157836 */ /* 0x000fe40000000000 */
[----:B0-----:R-:W-:-:S03]  /*41c0*/  IMAD.WIDE R14, R17, 0x4, R4 ;  /* 0x00000004110e7825 */ /* 0x001fc600078e0204 */
[----:B------:R-:W-:Y:S02]  /*41d0*/  LOP3.LUT R21, R21, 0xff800000, RZ, 0xc0, !PT ;  /* 0xff80000015157812 */ /* 0x000fe400078ec0ff */
[----:B------:R0:W4:Y:S03]  /*41e0*/  LDG.E R19, desc[UR12][R14.64] ;  /* 0x0000000c0e137981 */ /* 0x000126000c1e1900 */
[----:B------:R-:W-:-:S04]  /*41f0*/  IMAD.IADD R23, R22, 0x1, -R21 ;  /* 0x0000000116177824 */ /* 0x000fc800078e0a15 */
[----:B------:R-:W-:Y:S01]  /*4200*/  FADD R23, R23, -1 ;  /* 0xbf80000017177421 */ /* 0x000fe20000000000 */
[----:B------:R-:W-:Y:S02]  /*4210*/  I2FP.F32.S32 R21, R21 ;  /* 0x0000001500157245 */ /* 0x000fe40000201400 */
[----:B--2---:R-:W-:Y:S02]  /*4220*/  ISETP.GE.AND P1, PT, R16, 0x1, PT ;  /* 0x000000011000780c */ /* 0x004fe40003f26270 */
[----:B------:R-:W-:Y:S01]  /*4230*/  I2FP.F32.S32 R24, R16 ;  /* 0x0000001000187245 */ /* 0x000fe20000201400 */
[----:B------:R-:W-:-:S04]  /*4240*/  FFMA R16, R23, -R10, 0.14084610342979431152 ;  /* 0x3e1039f617107423 */ /* 0x000fc8000000080a */
[----:B------:R-:W-:-:S06]  /*4250*/  FFMA R16, R23, R16, -0.12148627638816833496 ;  /* 0xbdf8cdcc17107423 */ /* 0x000fcc0000000010 */
[----:B------:R-:W-:Y:S01]  /*4260*/  @!P1 FMUL R24, R24, 8388608 ;  /* 0x4b00000018189820 */ /* 0x000fe20000400000 */
[----:B------:R-:W-:-:S03]  /*4270*/  FFMA R26, R23, R16, 0.13980610668659210205 ;  /* 0x3e0f2955171a7423 */ /* 0x000fc60000000010 */
[----:B------:R-:W-:Y:S02]  /*4280*/  VIADD R11, R24, 0xc0d55555 ;  /* 0xc0d55555180b7836 */ /* 0x000fe40000000000 */
[----:B------:R-:W-:-:S03]  /*4290*/  IMAD.WIDE R16, R7, 0x4, R14 ;  /* 0x0000000407107825 */ /* 0x000fc600078e020e */
[----:B------:R-:W-:Y:S01]  /*42a0*/  LOP3.LUT R11, R11, 0xff800000, RZ, 0xc0, !PT ;  /* 0xff8000000b0b7812 */ /* 0x000fe200078ec0ff */
[C---:B------:R-:W-:Y:S02]  /*42b0*/  FFMA R26, R23.reuse, R26, -0.16684235632419586182 ;  /* 0xbe2ad8b9171a7423 */ /* 0x040fe4000000001a */
[----:B------:R-:W2:Y:S02]  /*42c0*/  LDG.E R16, desc[UR12][R16.64] ;  /* 0x0000000c10107981 */ /* 0x000ea4000c1e1900 */
[----:B------:R-:W-:Y:S02]  /*42d0*/  IMAD.IADD R25, R24, 0x1, -R11 ;  /* 0x0000000118197824 */ /* 0x000fe400078e0a0b */
[----:B------:R-:W-:Y:S02]  /*42e0*/  FFMA R26, R23, R26, 0.20012299716472625732 ;  /* 0x3e4ced0b171a7423 */ /* 0x000fe4000000001a */
[----:B0-----:R-:W-:Y:S02]  /*42f0*/  FADD R15, R25, -1 ;  /* 0xbf800000190f7421 */ /* 0x001fe40000000000 */
[----:B------:R-:W-:-:S02]  /*4300*/  FFMA R26, R23, R26, -0.24999669194221496582 ;  /* 0xbe7fff22171a7423 */ /* 0x000fc4000000001a */
[----:B------:R-:W-:Y:S02]  /*4310*/  FFMA R14, R15, -R10, 0.14084610342979431152 ;  /* 0x3e1039f60f0e7423 */ /* 0x000fe4000000080a */
[----:B------:R-:W-:Y:S02]  /*4320*/  FFMA R26, R23, R26, 0.33333182334899902344 ;  /* 0x3eaaaa78171a7423 */ /* 0x000fe4000000001a */
[----:B------:R-:W-:Y:S02]  /*4330*/  FFMA R14, R15, R14, -0.12148627638816833496 ;  /* 0xbdf8cdcc0f0e7423 */ /* 0x000fe4000000000e */
[----:B------:R-:W-:Y:S02]  /*4340*/  FFMA R26, R23, R26, -0.5 ;  /* 0xbf000000171a7423 */ /* 0x000fe4000000001a */
[----:B------:R-:W-:Y:S02]  /*4350*/  FFMA R14, R15, R14, 0.13980610668659210205 ;  /* 0x3e0f29550f0e7423 */ /* 0x000fe4000000000e */
[----:B------:R-:W-:-:S02]  /*4360*/  FMUL R26, R23, R26 ;  /* 0x0000001a171a7220 */ /* 0x000fc40000400000 */
[----:B------:R-:W-:Y:S02]  /*4370*/  FFMA R14, R15, R14, -0.16684235632419586182 ;  /* 0xbe2ad8b90f0e7423 */ /* 0x000fe4000000000e */
[----:B------:R-:W-:Y:S02]  /*4380*/  FFMA R23, R23, R26, R23 ;  /* 0x0000001a17177223 */ /* 0x000fe40000000017 */
        /* <DEDUP_REMOVED lines=30> */
[----:B----4-:R-:W-:-:S02]  /*4570*/  ISETP.GE.AND P0, PT, R19, 0x1, PT ;  /* 0x000000011300780c */ /* 0x010fc40003f06270 */
[----:B------:R-:W-:-:S11]  /*4580*/  I2FP.F32.S32 R22, R19 ;  /* 0x0000001300167245 */ /* 0x000fd60000201400 */
[----:B------:R-:W-:-:S04]  /*4590*/  @!P0 FMUL R22, R22, 8388608 ;  /* 0x4b00000016168820 */ /* 0x000fc80000400000 */
[----:B------:R-:W-:-:S05]  /*45a0*/  VIADD R19, R22, 0xc0d55555 ;  /* 0xc0d5555516137836 */ /* 0x000fca0000000000 */
[----:B------:R-:W-:Y:S01]  /*45b0*/  LOP3.LUT R19, R19, 0xff800000, RZ, 0xc0, !PT ;  /* 0xff80000013137812 */ /* 0x000fe200078ec0ff */
[----:B------:R-:W-:-:S04]  /*45c0*/  VIADD R20, R8, 0x8 ;  /* 0x0000000808147836 */ /* 0x000fc80000000000 */
[----:B------:R-:W-:-:S04]  /*45d0*/  IMAD.IADD R23, R22, 0x1, -R19 ;  /* 0x0000000116177824 */ /* 0x000fc800078e0a13 */
[----:B------:R-:W-:Y:S01]  /*45e0*/  FADD R23, R23, -1 ;  /* 0xbf80000017177421 */ /* 0x000fe20000000000 */
[----:B0-----:R-:W-:-:S04]  /*45f0*/  IMAD R15, R20, R7, R6 ;  /* 0x00000007140f7224 */ /* 0x001fc800078e0206 */
[----:B------:R-:W-:-:S05]  /*4600*/  IMAD.WIDE R14, R15, 0x4, R4 ;  /* 0x000000040f0e7825 */ /* 0x000fca00078e0204 */
[----:B------:R0:W4:Y:S01]  /*4610*/  LDG.E R18, desc[UR12][R14.64] ;  /* 0x0000000c0e127981 */ /* 0x000122000c1e1900 */
[----:B------:R-:W-:Y:S01]  /*4620*/  I2FP.F32.S32 R19, R19 ;  /* 0x0000001300137245 */ /* 0x000fe20000201400 */
[----:B------:R-:W-:Y:S01]  /*4630*/  IMAD R20, R20, 0x4, R3 ;  /* 0x0000000414147824 */ /* 0x000fe200078e0203 */
        /* <DEDUP_REMOVED lines=8> */
[----:B------:R-:W-:-:S03]  /*46c0*/  LOP3.LUT R21, R21, 0xff800000, RZ, 0xc0, !PT ;  /* 0xff80000015157812 */ /* 0x000fc600078ec0ff */
[----:B------:R-:W2:Y:S02]  /*46d0*/  LDG.E R16, desc[UR12][R16.64] ;  /* 0x0000000c10107981 */ /* 0x000ea4000c1e1900 */
[----:B------:R-:W-:Y:S02]  /*46e0*/  IMAD.IADD R25, R24, 0x1, -R21 ;  /* 0x0000000118197824 */ /* 0x000fe400078e0a15 */
[----:B------:R-:W-:Y:S02]  /*46f0*/  FFMA R26, R23, R26, -0.16684235632419586182 ;  /* 0xbe2ad8b9171a7423 */ /* 0x000fe4000000001a */
[----:B------:R-:W-:Y:S02]  /*4700*/  FADD R25, R25, -1 ;  /* 0xbf80000019197421 */ /* 0x000fe40000000000 */
[----:B------:R-:W-:Y:S02]  /*4710*/  FFMA R26, R23, R26, 0.20012299716472625732 ;  /* 0x3e4ced0b171a7423 */ /* 0x000fe4000000001a */
[----:B------:R-:W-:-:S02]  /*4720*/  FFMA R28, R25, -R10, 0.14084610342979431152 ;  /* 0x3e1039f6191c7423 */ /* 0x000fc4000000080a */
[----:B------:R-:W-:Y:S02]  /*4730*/  FFMA R26, R23, R26, -0.24999669194221496582 ;  /* 0xbe7fff22171a7423 */ /* 0x000fe4000000001a */
[----:B------:R-:W-:Y:S02]  /*4740*/  FFMA R28, R25, R28, -0.12148627638816833496 ;  /* 0xbdf8cdcc191c7423 */ /* 0x000fe4000000001c */
[----:B------:R-:W-:Y:S02]  /*4750*/  FFMA R26, R23, R26, 0.33333182334899902344 ;  /* 0x3eaaaa78171a7423 */ /* 0x000fe4000000001a */
[----:B------:R-:W-:Y:S02]  /*4760*/  FFMA R28, R25, R28, 0.13980610668659210205 ;  /* 0x3e0f2955191c7423 */ /* 0x000fe4000000001c */
[----:B------:R-:W-:Y:S02]  /*4770*/  FFMA R26, R23, R26, -0.5 ;  /* 0xbf000000171a7423 */ /* 0x000fe4000000001a */
[----:B------:R-:W-:Y:S01]  /*4780*/  FFMA R28, R25, R28, -0.16684235632419586182 ;  /* 0xbe2ad8b9191c7423 */ /* 0x000fe2000000001c */
[----:B0-----:R-:W-:Y:S01]  /*4790*/  FSEL R14, RZ, -23, P0 ;  /* 0xc1b80000ff0e7808 */ /* 0x001fe20000000000 */
[----:B------:R-:W-:-:S02]  /*47a0*/  FMUL R26, R23, R26 ;  /* 0x0000001a171a7220 */ /* 0x000fc40000400000 */
[----:B------:R-:W-:Y:S01]  /*47b0*/  FFMA R28, R25, R28, 0.20012299716472625732 ;  /* 0x3e4ced0b191c7423 */ /* 0x000fe2000000001c */
[----:B------:R-:W-:Y:S01]  /*47c0*/  ISETP.GT.U32.AND P0, PT, R22, 0x7f7fffff, PT ;  /* 0x7f7fffff1600780c */ /* 0x000fe20003f04070 */
[----:B------:R-:W-:Y:S02]  /*47d0*/  FFMA R23, R23, R26, R23 ;  /* 0x0000001a17177223 */ /* 0x000fe40000000017 */
[----:B------:R-:W-:Y:S01]  /*47e0*/  FFMA R28, R25, R28, -0.24999669194221496582 ;  /* 0xbe7fff22191c7423 */ /* 0x000fe2000000001c */
[----:B------:R-:W-:-:S03]  /*47f0*/  FFMA R14, R19, 1.1920928955078125e-07, R14 ;  /* 0x34000000130e7823 */ /* 0x000fc6000000000e */
[C---:B------:R-:W-:Y:S01]  /*4800*/  FFMA R28, R25.reuse, R28, 0.33333182334899902344 ;  /* 0x3eaaaa78191c7423 */ /* 0x040fe2000000001c */
[----:B------:R-:W-:Y:S01]  /*4810*/  FFMA R23, R14, 0.69314718246459960938, R23 ;  /* 0x3f3172180e177823 */ /* 0x000fe20000000017 */
[----:B------:R-:W-:Y:S02]  /*4820*/  FSEL R14, RZ, -23, P1 ;  /* 0xc1b80000ff0e7808 */ /* 0x000fe40000800000 */
[C---:B------:R-:W-:Y:S01]  /*4830*/  FFMA R28, R25.reuse, R28, -0.5 ;  /* 0xbf000000191c7423 */ /* 0x040fe2000000001c */
[----:B------:R-:W-:Y:S02]  /*4840*/  ISETP.GT.U32.AND P1, PT, R24, 0x7f7fffff, PT ;  /* 0x7f7fffff1800780c */ /* 0x000fe40003f24070 */
[----:B------:R-:W-:Y:S01]  /*4850*/  I2FP.F32.S32 R21, R21 ;  /* 0x0000001500157245 */ /* 0x000fe20000201400 */
[----:B------:R-:W-:Y:S01]  /*4860*/  FMUL R28, R25, R28 ;  /* 0x0000001c191c7220 */ /* 0x000fe20000400000 */
[C---:B------:R-:W-:Y:S01]  /*4870*/  @P0 FFMA R23, R22.reuse, R9, +INF ;  /* 0x7f80000016170423 */ /* 0x040fe20000000009 */
[----:B------:R-:W-:-:S02]  /*4880*/  FSETP.NEU.AND P0, PT, R22, RZ, PT ;  /* 0x000000ff1600720b */ /* 0x000fc40003f0d000 */
[----:B------:R-:W-:Y:S01]  /*4890*/  FFMA R14, R21, 1.1920928955078125e-07, R14 ;  /* 0x34000000150e7823 */ /* 0x000fe2000000000e */
[----:B------:R-:W-:Y:S01]  /*48a0*/  FFMA R25, R25, R28, R25 ;  /* 0x0000001c19197223 */ /* 0x000fe20000000019 */
[----:B------:R-:W-:-:S03]  /*48b0*/  FSEL R23, R23, -INF , P0 ;  /* 0xff80000017177808 */ /* 0x000fc60000000000 */
[----:B------:R-:W-:Y:S01]  /*48c0*/  FFMA R14, R14, 0.69314718246459960938, R25 ;  /* 0x3f3172180e0e7823 */ /* 0x000fe20000000019 */
        /* <DEDUP_REMOVED lines=11> */
[----:B----4-:R-:W-:-:S02]  /*4980*/  ISETP.GE.AND P0, PT, R18, 0x1, PT ;  /* 0x000000011200780c */ /* 0x010fc40003f06270 */
[----:B------:R-:W-:-:S11]  /*4990*/  I2FP.F32.S32 R18, R18 ;  /* 0x0000001200127245 */ /* 0x000fd60000201400 */
[----:B------:R-:W-:-:S04]  /*49a0*/  @!P0 FMUL R18, R18, 8388608 ;  /* 0x4b00000012128820 */ /* 0x000fc80000400000 */
[----:B------:R-:W-:-:S05]  /*49b0*/  VIADD R19, R18, 0xc0d55555 ;  /* 0xc0d5555512137836 */ /* 0x000fca0000000000 */
[----:B------:R-:W-:Y:S01]  /*49c0*/  LOP3.LUT R19, R19, 0xff800000, RZ, 0xc0, !PT ;  /* 0xff80000013137812 */ /* 0x000fe200078ec0ff */
[----:B------:R-:W-:Y:S01]  /*49d0*/  VIADD R8, R8, 0xa ;  /* 0x0000000a08087836 */ /* 0x000fe20000000000 */
[----:B--2---:R-:W-:Y:S02]  /*49e0*/  ISETP.GE.AND P1, PT, R16, 0x1, PT ;  /* 0x000000011000780c */ /* 0x004fe40003f26270 */
[----:B------:R-:W-:-:S11]  /*49f0*/  I2FP.F32.S32 R16, R16 ;  /* 0x0000001000107245 */ /* 0x000fd60000201400 */
[----:B------:R-:W-:-:S04]  /*4a00*/  @!P1 FMUL R16, R16, 8388608 ;  /* 0x4b00000010109820 */ /* 0x000fc80000400000 */
[----:B------:R-:W-:-:S05]  /*4a10*/  VIADD R17, R16, 0xc0d55555 ;  /* 0xc0d5555510117836 */ /* 0x000fca0000000000 */
[----:B0-----:R-:W-:Y:S01]  /*4a20*/  LOP3.LUT R11, R17, 0xff800000, RZ, 0xc0, !PT ;  /* 0xff800000110b7812 */ /* 0x001fe200078ec0ff */
[----:B------:R-:W-:-:S04]  /*4a30*/  IMAD.IADD R17, R18, 0x1, -R19 ;  /* 0x0000000112117824 */ /* 0x000fc800078e0a13 */
[----:B------:R-:W-:Y:S02]  /*4a40*/  IMAD.IADD R13, R16, 0x1, -R11 ;  /* 0x00000001100d7824 */ /* 0x000fe400078e0a0b */
[----:B------:R-:W-:Y:S02]  /*4a50*/  FADD R17, R17, -1 ;  /* 0xbf80000011117421 */ /* 0x000fe40000000000 */
[----:B------:R-:W-:Y:S02]  /*4a60*/  FADD R13, R13, -1 ;  /* 0xbf8000000d0d7421 */ /* 0x000fe40000000000 */
[-C--:B------:R-:W-:Y:S02]  /*4a70*/  FFMA R12, R17, -R10.reuse, 0.14084610342979431152 ;  /* 0x3e1039f6110c7423 */ /* 0x080fe4000000080a */
[----:B------:R-:W-:Y:S02]  /*4a80*/  FFMA R10, R13, -R10, 0.14084610342979431152 ;  /* 0x3e1039f60d0a7423 */ /* 0x000fe4000000080a */
[----:B------:R-:W-:-:S02]  /*4a90*/  FFMA R12, R17, R12, -0.12148627638816833496 ;  /* 0xbdf8cdcc110c7423 */ /* 0x000fc4000000000c */
[----:B------:R-:W-:Y:S02]  /*4aa0*/  FFMA R10, R13, R10, -0.12148627638816833496 ;  /* 0xbdf8cdcc0d0a7423 */ /* 0x000fe4000000000a */
[----:B------:R-:W-:Y:S02]  /*4ab0*/  FFMA R12, R17, R12, 0.13980610668659210205 ;  /* 0x3e0f2955110c7423 */ /* 0x000fe4000000000c */
[----:B------:R-:W-:Y:S02]  /*4ac0*/  FFMA R10, R13, R10, 0.13980610668659210205 ;  /* 0x3e0f29550d0a7423 */ /* 0x000fe4000000000a */
[----:B------:R-:W-:Y:S02]  /*4ad0*/  FFMA R12, R17, R12, -0.16684235632419586182 ;  /* 0xbe2ad8b9110c7423 */ /* 0x000fe4000000000c */
[----:B------:R-:W-:Y:S02]  /*4ae0*/  FFMA R22, R13, R10, -0.16684235632419586182 ;  /* 0xbe2ad8b90d167423 */ /* 0x000fe4000000000a */
[----:B------:R-:W-:-:S02]  /*4af0*/  FFMA R12, R17, R12, 0.20012299716472625732 ;  /* 0x3e4ced0b110c7423 */ /* 0x000fc4000000000c */
[----:B------:R-:W-:Y:S01]  /*4b00*/  FFMA R22, R13, R22, 0.20012299716472625732 ;  /* 0x3e4ced0b0d167423 */ /* 0x000fe20000000016 */
[----:B------:R-:W-:Y:S01]  /*4b10*/  FSEL R10, RZ, -23, P0 ;  /* 0xc1b80000ff0a7808 */ /* 0x000fe20000000000 */
[----:B------:R-:W-:Y:S01]  /*4b20*/  FFMA R12, R17, R12, -0.24999669194221496582 ;  /* 0xbe7fff22110c7423 */ /* 0x000fe2000000000c */
[----:B------:R-:W-:Y:S01]  /*4b30*/  I2FP.F32.S32 R19, R19 ;  /* 0x0000001300137245 */ /* 0x000fe20000201400 */
[----:B------:R-:W-:Y:S02]  /*4b40*/  FFMA R22, R13, R22, -0.24999669194221496582 ;  /* 0xbe7fff220d167423 */ /* 0x000fe40000000016 */
[----:B------:R-:W-:Y:S02]  /*4b50*/  FFMA R12, R17, R12, 0.33333182334899902344 ;  /* 0x3eaaaa78110c7423 */ /* 0x000fe4000000000c */
[----:B------:R-:W-:Y:S01]  /*4b60*/  FFMA R22, R13, R22, 0.33333182334899902344 ;  /* 0x3eaaaa780d167423 */ /* 0x000fe20000000016 */
[----:B------:R-:W-:Y:S01]  /*4b70*/  FFMA R10, R19, 1.1920928955078125e-07, R10 ;  /* 0x34000000130a7823 */ /* 0x000fe2000000000a */
[----:B------:R-:W-:-:S02]  /*4b80*/  FSEL R19, RZ, -23, P1 ;  /* 0xc1b80000ff137808 */ /* 0x000fc40000800000 */
[----:B------:R-:W-:Y:S01]  /*4b90*/  FFMA R24, R13, R22, -0.5 ;  /* 0xbf0000000d187423 */ /* 0x000fe20000000016 */
[----:B------:R-:W-:Y:S01]  /*4ba0*/  ISETP.GT.U32.AND P1, PT, R16, 0x7f7fffff, PT ;  /* 0x7f7fffff1000780c */ /* 0x000fe20003f24070 */
[----:B------:R-:W-:Y:S01]  /*4bb0*/  FFMA R12, R17, R12, -0.5 ;  /* 0xbf000000110c7423 */ /* 0x000fe2000000000c */
[----:B------:R-:W-:Y:S01]  /*4bc0*/  ISETP.GT.U32.AND P0, PT, R18, 0x7f7fffff, PT ;  /* 0x7f7fffff1200780c */ /* 0x000fe20003f04070 */
[----:B------:R-:W-:Y:S01]  /*4bd0*/  FMUL R24, R13, R24 ;  /* 0x000000180d187220 */ /* 0x000fe20000400000 */
[----:B------:R-:W-:Y:S01]  /*4be0*/  I2FP.F32.S32 R22, R11 ;  /* 0x0000000b00167245 */ /* 0x000fe20000201400 */
[----:B------:R-:W-:Y:S02]  /*4bf0*/  FMUL R12, R17, R12 ;  /* 0x0000000c110c7220 */ /* 0x000fe40000400000 */
[----:B------:R-:W-:Y:S02]  /*4c00*/  FFMA R24, R13, R24, R13 ;  /* 0x000000180d187223 */ /* 0x000fe4000000000d */
[----:B------:R-:W-:Y:S01]  /*4c10*/  FFMA R19, R22, 1.1920928955078125e-07, R19 ;  /* 0x3400000016137823 */ /* 0x000fe20000000013 */
[----:B------:R-:W-:Y:S01]  /*4c20*/  FFMA R17, R17, R12, R17 ;  /* 0x0000000c11117223 */ /* 0x000fe20000000011 */
[----:B------:R-:W-:-:S02]  /*4c30*/  FSETP.NEU.AND P2, PT, R16, RZ, PT ;  /* 0x000000ff1000720b */ /* 0x000fc40003f4d000 */
[----:B------:R-:W-:Y:S01]  /*4c40*/  FFMA R19, R19, 0.69314718246459960938, R24 ;  /* 0x3f31721813137823 */ /* 0x000fe20000000018 */
[-C--:B------:R-:W-:Y:S01]  /*4c50*/  @P1 FFMA R19, R16, R9.reuse, +INF ;  /* 0x7f80000010131423 */ /* 0x080fe20000000009 */
[----:B------:R-:W-:Y:S01]  /*4c60*/  FFMA R10, R10, 0.69314718246459960938, R17 ;  /* 0x3f3172180a0a7823 */ /* 0x000fe20000000011 */
        /* <DEDUP_REMOVED lines=14> */
.L_x_14:
[----:B0123--:R-:W2:Y:S04]  /*4d50*/  LDL.128 R8, [R1+0x1000] ;  /* 0x0010000001087983 */ /* 0x00fea80000100c00 */
[----:B------:R-:W3:Y:S04]  /*4d60*/  LDL.128 R24, [R1+0x1010] ;  /* 0x0010100001187983 */ /* 0x000ee80000100c00 */
[----:B------:R-:W4:Y:S04]  /*4d70*/  LDL.128 R20, [R1+0x1020] ;  /* 0x0010200001147983 */ /* 0x000f280000100c00 */
[----:B------:R-:W5:Y:S04]  /*4d80*/  LDL.128 R16, [R1+0x1030] ;  /* 0x0010300001107983 */ /* 0x000f680000100c00 */
[----:B------:R-:W5:Y:S04]  /*4d90*/  LDL.128 R4, [R1+0x1040] ;  /* 0x0010400001047983 */ /* 0x000f680000100c00 */
[----:B------:R-:W5:Y:S01]  /*4da0*/  LDL.128 R12, [R1+0x1050] ;  /* 0x00105000010c7983 */ /* 0x000f620000100c00 */
[----:B--2---:R-:W-:-:S02]  /*4db0*/  VIMNMX R3, PT, PT, R8, R9, !PT ;  /* 0x0000000908037248 */ /* 0x004fc40007fe0100 */
[----:B------:R-:W-:Y:S02]  /*4dc0*/  ISETP.GT.AND P2, PT, R9, R8, PT ;  /* 0x000000080900720c */ /* 0x000fe40003f44270 */
[----:B------:R-:W-:Y:S02]  /*4dd0*/  VIMNMX R2, PT, PT, R3, R10, !PT ;  /* 0x0000000a03027248 */ /* 0x000fe40007fe0100 */
[----:B------:R-:W-:Y:S02]  /*4de0*/  ISETP.GT.AND P3, PT, R10, R3, PT ;  /* 0x000000030a00720c */ /* 0x000fe40003f64270 */
[----:B------:R-:W-:Y:S02]  /*4df0*/  ISETP.GT.AND P4, PT, R11, R2, PT ;  /* 0x000000020b00720c */ /* 0x000fe40003f84270 */
[----:B------:R-:W-:Y:S02]  /*4e00*/  VIMNMX R3, PT, PT, R2, R11, !PT ;  /* 0x0000000b02037248 */ /* 0x000fe40007fe0100 */
[----:B------:R-:W2:Y:S02]  /*4e10*/  LDL.128 R8, [R1+0x1060] ;  /* 0x0010600001087983 */ /* 0x000ea40000100c00 */
[----:B---3--:R-:W-:-:S02]  /*4e20*/  ISETP.GT.AND P5, PT, R24, R3, PT ;  /* 0x000000031800720c */ /* 0x008fc40003fa4270 */
[----:B------:R-:W-:-:S04]  /*4e30*/  VIMNMX R24, PT, PT, R3, R24, !PT ;  /* 0x0000001803187248 */ /* 0x000fc80007fe0100 */
[CC--:B------:R-:W-:Y:S02]  /*4e40*/  VIMNMX R3, PT, PT, R25.reuse, R24.reuse, !PT ;  /* 0x0000001819037248 */ /* 0x0c0fe40007fe0100 */
[----:B------:R-:W-:Y:S02]  /*4e50*/  ISETP.GT.AND P6, PT, R25, R24, PT ;  /* 0x000000181900720c */ /* 0x000fe40003fc4270 */
[----:B------:R-:W-:Y:S02]  /*4e60*/  VIMNMX R2, PT, PT, R3, R26, !PT ;  /* 0x0000001a03027248 */ /* 0x000fe40007fe0100 */
[----:B------:R-:W-:Y:S02]  /*4e70*/  ISETP.GT.AND P0, PT, R26, R3, PT ;  /* 0x000000031a00720c */ /* 0x000fe40003f04270 */
[----:B------:R-:W-:Y:S02]  /*4e80*/  VIMNMX R3, PT, PT, R2, R27, !PT ;  /* 0x0000001b02037248 */ /* 0x000fe40007fe0100 */
[----:B------:R-:W-:-:S02]  /*4e90*/  ISETP.GT.AND P1, PT, R27, R2, PT ;  /* 0x000000021b00720c */ /* 0x000fc40003f24270 */
[----:B------:R-:W3:Y:S01]  /*4ea0*/  LDL.128 R24, [R1+0x1070] ;  /* 0x0010700001187983 */ /* 0x000ee20000100c00 */
[----:B------:R-:W-:Y:S02]  /*4eb0*/  SEL R2, RZ, 0x1, !P2 ;  /* 0x00000001ff027807 */ /* 0x000fe40005000000 */
[----:B----4-:R-:W-:Y:S02]  /*4ec0*/  ISETP.GT.AND P2, PT, R20, R3, PT ;  /* 0x000000031400720c */ /* 0x010fe40003f44270 */
[----:B------:R-:W-:Y:S02]  /*4ed0*/  VIMNMX R20, PT, PT, R3, R20, !PT ;  /* 0x0000001403147248 */ /* 0x000fe40007fe0100 */
[----:B------:R-:W-:Y:S02]  /*4ee0*/  SEL R2, R2, 0x2, !P3 ;  /* 0x0000000202027807 */ /* 0x000fe40005800000 */
[CC--:B------:R-:W-:Y:S02]  /*4ef0*/  ISETP.GT.AND P3, PT, R21.reuse, R20.reuse, PT ;  /* 0x000000141500720c */ /* 0x0c0fe40003f64270 */
[----:B------:R-:W-:-:S02]  /*4f00*/  VIMNMX R21, PT, PT, R21, R20, !PT ;  /* 0x0000001415157248 */ /* 0x000fc40007fe0100 */
[----:B------:R-:W-:Y:S02]  /*4f10*/  SEL R2, R2, 0x3, !P4 ;  /* 0x0000000302027807 */ /* 0x000fe40006000000 */
[----:B------:R-:W-:Y:S02]  /*4f20*/  VIMNMX R20, PT, PT, R21, R22, !PT ;  /* 0x0000001615147248 */ /* 0x000fe40007fe0100 */
[----:B------:R-:W-:Y:S02]  /*4f30*/  SEL R2, R2, 0x4, !P5 ;  /* 0x0000000402027807 */ /* 0x000fe40006800000 */
[----:B------:R-:W-:Y:S02]  /*4f40*/  ISETP.GT.AND P4, PT, R22, R21, PT ;  /* 0x000000151600720c */ /* 0x000fe40003f84270 */
[----:B------:R-:W-:Y:S02]  /*4f50*/  VIMNMX R3, PT, PT, R20, R23, !PT ;  /* 0x0000001714037248 */ /* 0x000fe40007fe0100 */
[----:B------:R-:W-:-:S02]  /*4f60*/  ISETP.GT.AND P5, PT, R23, R20, PT ;  /* 0x000000141700720c */ /* 0x000fc40003fa4270 */
[----:B------:R-:W4:Y:S01]  /*4f70*/  LDL.128 R20, [R1+0x1080] ;  /* 0x0010800001147983 */ /* 0x000f220000100c00 */
[----:B------:R-:W-:Y:S02]  /*4f80*/  SEL R2, R2, 0x5, !P6 ;  /* 0x0000000502027807 */ /* 0x000fe40007000000 */
[----:B-----5:R-:W-:Y:S02]  /*4f90*/  ISETP.GT.AND P6, PT, R16, R3, PT ;  /* 0x000000031000720c */ /* 0x020fe40003fc4270 */
[----:B------:R-:W-:Y:S02]  /*4fa0*/  VIMNMX R16, PT, PT, R3, R16, !PT ;  /* 0x0000001003107248 */ /* 0x000fe40007fe0100 */
[----:B------:R-:W-:Y:S02]  /*4fb0*/  SEL R2, R2, 0x6, !P0 ;  /* 0x0000000602027807 */ /* 0x000fe40004000000 */
[CC--:B------:R-:W-:Y:S02]  /*4fc0*/  ISETP.GT.AND P0, PT, R17.reuse, R16.reuse, PT ;  /* 0x000000101100720c */ /* 0x0c0fe40003f04270 */
[----:B------:R-:W-:-:S02]  /*4fd0*/  VIMNMX R17, PT, PT, R17, R16, !PT ;  /* 0x0000001011117248 */ /* 0x000fc40007fe0100 */
[----:B------:R-:W-:Y:S02]  /*4fe0*/  SEL R2, R2, 0x7, !P1 ;  /* 0x0000000702027807 */ /* 0x000fe40004800000 */
[----:B------:R-:W-:Y:S02]  /*4ff0*/  VIMNMX R16, PT, PT, R17, R18, !PT ;  /* 0x0000001211107248 */ /* 0x000fe40007fe0100 */
[----:B------:R-:W-:Y:S02]  /*5000*/  SEL R2, R2, 0x8, !P2 ;  /* 0x0000000802027807 */ /* 0x000fe40005000000 */
[----:B------:R-:W-:Y:S02]  /*5010*/  VIMNMX R3, PT, PT, R16, R19, !PT ;  /* 0x0000001310037248 */ /* 0x000fe40007fe0100 */
[----:B------:R-:W-:Y:S02]  /*5020*/  ISETP.GT.AND P1, PT, R18, R17, PT ;  /* 0x000000111200720c */ /* 0x000fe40003f24270 */
[----:B------:R-:W-:-:S02]  /*5030*/  ISETP.GT.AND P2, PT, R19, R16, PT ;  /* 0x000000101300720c */ /* 0x000fc40003f44270 */
[----:B------:R-:W5:Y:S01]  /*5040*/  LDL.128 R16, [R1+0x1090] ;  /* 0x0010900001107983 */ /* 0x000f620000100c00 */
[----:B------:R-:W-:Y:S02]  /*5050*/  SEL R2, R2, 0x9, !P3 ;  /* 0x0000000902027807 */ /* 0x000fe40005800000 */
[----:B------:R-:W-:Y:S02]  /*5060*/  ISETP.GT.AND P3, PT, R4, R3, PT ;  /* 0x000000030400720c */ /* 0x000fe40003f64270 */
        /* <DEDUP_REMOVED lines=24> */
[----:B------:R-:W-:-:S04]  /*51f0*/  SEL R2, R2, 0x11, !P4 ;  /* 0x0000001102027807 */ /* 0x000fc80006000000 */
[----:B------:R-:W-:-:S04]  /*5200*/  SEL R2, R2, 0x12, !P5 ;  /* 0x0000001202027807 */ /* 0x000fc80006800000 */
[----:B------:R-:W-:-:S04]  /*5210*/  SEL R2, R2, 0x13, !P6 ;  /* 0x0000001302027807 */ /* 0x000fc80007000000 */
[----:B------:R-:W-:-:S04]  /*5220*/  SEL R2, R2, 0x14, !P0 ;  /* 0x0000001402027807 */ /* 0x000fc80004000000 */
[----:B------:R-:W-:-:S04]  /*5230*/  SEL R2, R2, 0x15, !P1 ;  /* 0x0000001502027807 */ /* 0x000fc80004800000 */
[----:B------:R-:W-:-:S04]  /*5240*/  SEL R2, R2, 0x16, !P2 ;  /* 0x0000001602027807 */ /* 0x000fc80005000000 */
[----:B------:R-:W-:Y:S02]  /*5250*/  SEL R2, R2, 0x17, !P3 ;  /* 0x0000001702027807 */ /* 0x000fe40005800000 */
[----:B--2---:R-:W-:Y:S02]  /*5260*/  ISETP.GT.AND P4, PT, R8, R3, PT ;  /* 0x000000030800720c */ /* 0x004fe40003f84270 */
[----:B------:R-:W-:-:S04]  /*5270*/  VIMNMX R8, PT, PT, R3, R8, !PT ;  /* 0x0000000803087248 */ /* 0x000fc80007fe0100 */
[CC--:B------:R-:W-:Y:S02]  /*5280*/  ISETP.GT.AND P5, PT, R9.reuse, R8.reuse, PT ;  /* 0x000000080900720c */ /* 0x0c0fe40003fa4270 */
[----:B------:R-:W-:-:S04]  /*5290*/  VIMNMX R9, PT, PT, R9, R8, !PT ;  /* 0x0000000809097248 */ /* 0x000fc80007fe0100 */
[----:B------:R-:W-:Y:S02]  /*52a0*/  VIMNMX R8, PT, PT, R9, R10, !PT ;  /* 0x0000000a09087248 */ /* 0x000fe40007fe0100 */
[----:B------:R-:W-:Y:S02]  /*52b0*/  ISETP.GT.AND P6, PT, R10, R9, PT ;  /* 0x000000090a00720c */ /* 0x000fe40003fc4270 */
[----:B------:R-:W-:Y:S02]  /*52c0*/  VIMNMX R3, PT, PT, R8, R11, !PT ;  /* 0x0000000b08037248 */ /* 0x000fe40007fe0100 */
[----:B------:R-:W-:Y:S02]  /*52d0*/  ISETP.GT.AND P0, PT, R11, R8, PT ;  /* 0x000000080b00720c */ /* 0x000fe40003f04270 */
[----:B------:R-:W2:Y:S01]  /*52e0*/  LDL.128 R8, [R1+0x10c0] ;  /* 0x0010c00001087983 */ /* 0x000ea20000100c00 */
[----:B---3--:R-:W-:Y:S02]  /*52f0*/  ISETP.GT.AND P1, PT, R24, R3, PT ;  /* 0x000000031800720c */ /* 0x008fe40003f24270 */
[----:B------:R-:W-:-:S04]  /*5300*/  VIMNMX R24, PT, PT, R3, R24, !PT ;  /* 0x0000001803187248 */ /* 0x000fc80007fe0100 */
[CC--:B------:R-:W-:Y:S02]  /*5310*/  ISETP.GT.AND P2, PT, R25.reuse, R24.reuse, PT ;  /* 0x000000181900720c */ /* 0x0c0fe40003f44270 */
[----:B------:R-:W-:-:S04]  /*5320*/  VIMNMX R25, PT, PT, R25, R24, !PT ;  /* 0x0000001819197248 */ /* 0x000fc80007fe0100 */
[----:B------:R-:W-:Y:S02]  /*5330*/  VIMNMX R24, PT, PT, R25, R26, !PT ;  /* 0x0000001a19187248 */ /* 0x000fe40007fe0100 */
[----:B------:R-:W-:Y:S02]  /*5340*/  SEL R2, R2, 0x18, !P4 ;  /* 0x0000001802027807 */ /* 0x000fe40006000000 */
[----:B------:R-:W-:Y:S02]  /*5350*/  ISETP.GT.AND P3, PT, R26, R25, PT ;  /* 0x000000191a00720c */ /* 0x000fe40003f64270 */
[----:B------:R-:W-:Y:S02]  /*5360*/  VIMNMX R3, PT, PT, R24, R27, !PT ;  /* 0x0000001b18037248 */ /* 0x000fe40007fe0100 */
[----:B------:R-:W-:Y:S02]  /*5370*/  ISETP.GT.AND P4, PT, R27, R24, PT ;  /* 0x000000181b00720c */ /* 0x000fe40003f84270 */
[----:B------:R-:W3:Y:S01]  /*5380*/  LDL.128 R24, [R1+0x10d0] ;  /* 0x0010d00001187983 */ /* 0x000ee20000100c00 */
[----:B------:R-:W-:-:S02]  /*5390*/  SEL R2, R2, 0x19, !P5 ;  /* 0x0000001902027807 */ /* 0x000fc40006800000 */
[----:B----4-:R-:W-:Y:S02]  /*53a0*/  ISETP.GT.AND P5, PT, R20, R3, PT ;  /* 0x000000031400720c */ /* 0x010fe40003fa4270 */
[----:B------:R-:W-:Y:S02]  /*53b0*/  VIMNMX R20, PT, PT, R3, R20, !PT ;  /* 0x0000001403147248 */ /* 0x000fe40007fe0100 */
[----:B------:R-:W-:Y:S02]  /*53c0*/  SEL R2, R2, 0x1a, !P6 ;  /* 0x0000001a02027807 */ /* 0x000fe40007000000 */
[CC--:B------:R-:W-:Y:S02]  /*53d0*/  ISETP.GT.AND P6, PT, R21.reuse, R20.reuse, PT ;  /* 0x000000141500720c */ /* 0x0c0fe40003fc4270 */
[----:B------:R-:W-:Y:S02]  /*53e0*/  VIMNMX R21, PT, PT, R21, R20, !PT ;  /* 0x0000001415157248 */ /* 0x000fe40007fe0100 */
[----:B------:R-:W-:-:S02]  /*53f0*/  SEL R2, R2, 0x1b, !P0 ;  /* 0x0000001b02027807 */ /* 0x000fc40004000000 */
[----:B------:R-:W-:Y:S02]  /*5400*/  VIMNMX R20, PT, PT, R21, R22, !PT ;  /* 0x0000001615147248 */ /* 0x000fe40007fe0100 */
[----:B------:R-:W-:Y:S02]  /*5410*/  SEL R2, R2, 0x1c, !P1 ;  /* 0x0000001c02027807 */ /* 0x000fe40004800000 */
[----:B------:R-:W-:Y:S02]  /*5420*/  ISETP.GT.AND P0, PT, R22, R21, PT ;  /* 0x000000151600720c */ /* 0x000fe40003f04270 */
[----:B------:R-:W-:Y:S02]  /*5430*/  VIMNMX R3, PT, PT, R20, R23, !PT ;  /* 0x0000001714037248 */ /* 0x000fe40007fe0100 */
[----:B------:R-:W-:Y:S02]  /*5440*/  ISETP.GT.AND P1, PT, R23, R20, PT ;  /* 0x000000141700720c */ /* 0x000fe40003f24270 */
[----:B------:R-:W4:Y:S01]  /*5450*/  LDL.128 R20, [R1+0x10e0] ;  /* 0x0010e00001147983 */ /* 0x000f220000100c00 */
[----:B------:R-:W-:-:S02]  /*5460*/  SEL R2, R2, 0x1d, !P2 ;  /* 0x0000001d02027807 */ /* 0x000fc40005000000 */
[----:B-----5:R-:W-:Y:S02]  /*5470*/  ISETP.GT.AND P2, PT, R16, R3, PT ;  /* 0x000000031000720c */ /* 0x020fe40003f44270 */
[----:B------:R-:W-:Y:S02]  /*5480*/  VIMNMX R16, PT, PT, R3, R16, !PT ;  /* 0x0000001003107248 */ /* 0x000fe40007fe0100 */
[----:B------:R-:W-:Y:S02]  /*5490*/  SEL R2, R2, 0x1e, !P3 ;  /* 0x0000001e02027807 */ /* 0x000fe40005800000 */
[CC--:B------:R-:W-:Y:S02]  /*54a0*/  ISETP.GT.AND P3, PT, R17.reuse, R16.reuse, PT ;  /* 0x000000101100720c */ /* 0x0c0fe40003f64270 */
[----:B------:R-:W-:Y:S02]  /*54b0*/  VIMNMX R17, PT, PT, R17, R16, !PT ;  /* 0x0000001011117248 */ /* 0x000fe40007fe0100 */
[----:B------:R-:W-:-:S02]  /*54c0*/  SEL R2, R2, 0x1f, !P4 ;  /* 0x0000001f02027807 */ /* 0x000fc40006000000 */
[----:B------:R-:W-:Y:S02]  /*54d0*/  VIMNMX R16, PT, PT, R17, R18, !PT ;  /* 0x0000001211107248 */ /* 0x000fe40007fe0100 */
[----:B------:R-:W-:Y:S02]  /*54e0*/  SEL R2, R2, 0x20, !P5 ;  /* 0x0000002002027807 */ /* 0x000fe40006800000 */
[----:B------:R-:W-:Y:S02]  /*54f0*/  VIMNMX R3, PT, PT, R16, R19, !PT ;  /* 0x0000001310037248 */ /* 0x000fe40007fe0100 */
[----:B------:R-:W-:Y:S02]  /*5500*/  ISETP.GT.AND P4, PT, R18, R17, PT ;  /* 0x000000111200720c */ /* 0x000fe40003f84270 */
[----:B------:R-:W-:Y:S02]  /*5510*/  ISETP.GT.AND P5, PT, R19, R16, PT ;  /* 0x000000101300720c */ /* 0x000fe40003fa4270 */
[----:B------:R-:W5:Y:S01]  /*5520*/  LDL.128 R16, [R1+0x10f0] ;  /* 0x0010f00001107983 */ /* 0x000f620000100c00 */
[----:B------:R-:W-:-:S02]  /*5530*/  SEL R2, R2, 0x21, !P6 ;  /* 0x0000002102027807 */ /* 0x000fc40007000000 */
[----:B------:R-:W-:Y:S02]  /*5540*/  ISETP.GT.AND P6, PT, R4, R3, PT ;  /* 0x000000030400720c */ /* 0x000fe40003fc4270 */
        /* <DEDUP_REMOVED lines=309> */
[----:B------:R-:W-:Y:S01]  /*68a0*/  SEL R2, R2, 0x81, !P4 ;  /* 0x0000008102027807 */ /* 0x000fe20006000000 */
[----:B------:R-:W5:Y:S01]  /*68b0*/  LDL.128 R16, [R1+0x1270] ;  /* 0x0012700001107983 */ /* 0x000f620000100c00 */
[----:B------:R-:W-:-:S02]  /*68c0*/  ISETP.GT.AND P4, PT, R4, R3, PT ;  /* 0x000000030400720c */ /* 0x000fc40003f84270 */
[----:B------:R-:W-:Y:S02]  /*68d0*/  VIMNMX R4, PT, PT, R3, R4, !PT ;  /* 0x0000000403047248 */ /* 0x000fe40007fe0100 */
[----:B------:R-:W-:Y:S02]  /*68e0*/  SEL R2, R2, 0x82, !P5 ;  /* 0x0000008202027807 */ /* 0x000fe40006800000 */
[CC--:B------:R-:W-:Y:S02]  /*68f0*/  ISETP.GT.AND P5, PT, R5.reuse, R4.reuse, PT ;  /* 0x000000040500720c */ /* 0x0c0fe40003fa4270 */
[----:B------:R-:W-:Y:S02]  /*6900*/  VIMNMX R5, PT, PT, R5, R4, !PT ;  /* 0x0000000405057248 */ /* 0x000fe40007fe0100 */
[----:B------:R-:W-:Y:S02]  /*6910*/  SEL R2, R2, 0x83, !P6 ;  /* 0x0000008302027807 */ /* 0x000fe40007000000 */
[----:B------:R-:W-:-:S02]  /*6920*/  VIMNMX R4, PT, PT, R5, R6, !PT ;  /* 0x0000000605047248 */ /* 0x000fc40007fe0100 */
        /* <DEDUP_REMOVED lines=18> */
[----:B------:R-:W5:Y:S03]  /*6a50*/  LDL.128 R12, [R1+0x1290] ;  /* 0x00129000010c7983 */ /* 0x000f660000100c00 */
        /* <DEDUP_REMOVED lines=48> */
[----:B------:R-:W-:Y:S02]  /*6d60*/  SEL R2, R2, 0x99, !P0 ;  /* 0x0000009902027807 */ /* 0x000fe40004000000 */
[----:B------:R-:W-:Y:S02]  /*6d70*/  ISETP.GT.AND P5, PT, R18, R17, PT ;  /* 0x000000111200720c */ /* 0x000fe40003fa4270 */
[----:B------:R-:W-:-:S02]  /*6d80*/  ISETP.GT.AND P0, PT, R4, R3, PT ;  /* 0x000000030400720c */ /* 0x000fc40003f04270 */
[----:B------:R-:W-:Y:S02]  /*6d90*/  VIMNMX R4, PT, PT, R3, R4, !PT ;  /* 0x0000000403047248 */ /* 0x000fe40007fe0100 */
[----:B------:R-:W-:Y:S02]  /*6da0*/  SEL R2, R2, 0x9a, !P1 ;  /* 0x0000009a02027807 */ /* 0x000fe40004800000 */
[----:B------:R-:W-:Y:S02]  /*6db0*/  ISETP.GT.AND P6, PT, R19, R16, PT ;  /* 0x000000101300720c */ /* 0x000fe40003fc4270 */
[CC--:B------:R-:W-:Y:S01]  /*6dc0*/  ISETP.GT.AND P1, PT, R5.reuse, R4.reuse, PT ;  /* 0x000000040500720c */ /* 0x0c0fe20003f24270 */
[----:B------:R-:W5:Y:S01]  /*6dd0*/  LDL.128 R16, [R1+0x12d0] ;  /* 0x0012d00001107983 */ /* 0x000f620000100c00 */
[----:B------:R-:W-:Y:S02]  /*6de0*/  VIMNMX R5, PT, PT, R5, R4, !PT ;  /* 0x0000000405057248 */ /* 0x000fe40007fe0100 */
[----:B------:R-:W-:-:S02]  /*6df0*/  SEL R2, R2, 0x9b, !P2 ;  /* 0x0000009b02027807 */ /* 0x000fc40005000000 */
[----:B------:R-:W-:Y:S02]  /*6e00*/  VIMNMX R4, PT, PT, R5, R6, !PT ;  /* 0x0000000605047248 */ /* 0x000fe40007fe0100 */
[----:B------:R-:W-:Y:S02]  /*6e10*/  SEL R2, R2, 0x9c, !P3 ;  /* 0x0000009c02027807 */ /* 0x000fe40005800000 */
[----:B------:R-:W-:Y:S02]  /*6e20*/  VIMNMX R3, PT, PT, R4, R7, !PT ;  /* 0x0000000704037248 */ /* 0x000fe40007fe0100 */
[----:B------:R-:W-:Y:S02]  /*6e30*/  SEL R2, R2, 0x9d, !P4 ;  /* 0x0000009d02027807 */ /* 0x000fe40006000000 */
[----:B------:R-:W-:Y:S02]  /*6e40*/  ISETP.GT.AND P4, PT, R12, R3, PT ;  /* 0x000000030c00720c */ /* 0x000fe40003f84270 */
[----:B------:R-:W-:-:S02]  /*6e50*/  VIMNMX R12, PT, PT, R3, R12, !PT ;  /* 0x0000000c030c7248 */ /* 0x000fc40007fe0100 */
[----:B------:R-:W-:Y:S02]  /*6e60*/  SEL R2, R2, 0x9e, !P5 ;  /* 0x0000009e02027807 */ /* 0x000fe40006800000 */
[----:B------:R-:W-:Y:S02]  /*6e70*/  ISETP.GT.AND P2, PT, R6, R5, PT ;  /* 0x000000050600720c */ /* 0x000fe40003f44270 */
        /* <DEDUP_REMOVED lines=8> */
[----:B------:R-:W-:Y:S02]  /*6f00*/  ISETP.GT.AND P0, PT, R15, R12, PT ;  /* 0x0000000c0f00720c */ /* 0x000fe40003f04270 */
[----:B------:R-:W-:Y:S02]  /*6f10*/  SEL R2, R2, 0xa1, !P1 ;  /* 0x000000a102027807 */ /* 0x000fe40004800000 */
[----:B------:R-:W-:-:S02]  /*6f20*/  ISETP.GT.AND P6, PT, R14, R13, PT ;  /* 0x0000000d0e00720c */ /* 0x000fc40003fc4270 */
[----:B------:R-:W-:-:S04]  /*6f30*/  SEL R2, R2, 0xa2, !P2 ;  /* 0x000000a202027807 */ /* 0x000fc80005000000 */
[----:B------:R-:W-:-:S04]  /*6f40*/  SEL R2, R2, 0xa3, !P3 ;  /* 0x000000a302027807 */ /* 0x000fc80005800000 */
[----:B------:R-:W-:-:S04]  /*6f50*/  SEL R2, R2, 0xa4, !P4 ;  /* 0x000000a402027807 */ /* 0x000fc80006000000 */
[----:B------:R-:W-:-:S04]  /*6f60*/  SEL R2, R2, 0xa5, !P5 ;  /* 0x000000a502027807 */ /* 0x000fc80006800000 */
[----:B------:R-:W-:-:S04]  /*6f70*/  SEL R2, R2, 0xa6, !P6 ;  /* 0x000000a602027807 */ /* 0x000fc80007000000 */
[----:B------:R-:W-:Y:S02]  /*6f80*/  SEL R2, R2, 0xa7, !P0 ;  /* 0x000000a702027807 */ /* 0x000fe40004000000 */
[----:B--2---:R-:W-:-:S04]  /*6f90*/  VIMNMX R12, PT, PT, R3, R8, !PT ;  /* 0x00000008030c7248 */ /* 0x004fc80007fe0100 */
[CC--:B------:R-:W-:Y:S02]  /*6fa0*/  ISETP.GT.AND P2, PT, R9.reuse, R12.reuse, PT ;  /* 0x0000000c0900720c */ /* 0x0c0fe40003f44270 */
[----:B------:R-:W-:Y:S02]  /*6fb0*/  VIMNMX R9, PT, PT, R9, R12, !PT ;  /* 0x0000000c09097248 */ /* 0x000fe40007fe0100 */
[----:B------:R-:W2:Y:S01]  /*6fc0*/  LDL.128 R12, [R1+0x12f0] ;  /* 0x0012f000010c7983 */ /* 0x000ea20000100c00 */
[----:B------:R-:W-:Y:S02]  /*6fd0*/  ISETP.GT.AND P1, PT, R8, R3, PT ;  /* 0x000000030800720c */ /* 0x000fe40003f24270 */
[----:B------:R-:W-:-:S04]  /*6fe0*/  VIMNMX R8, PT, PT, R9, R10, !PT ;  /* 0x0000000a09087248 */ /* 0x000fc80007fe0100 */
[----:B------:R-:W-:Y:S02]  /*6ff0*/  VIMNMX R3, PT, PT, R8, R11, !PT ;  /* 0x0000000b08037248 */ /* 0x000fe40007fe0100 */
[----:B------:R-:W-:Y:S02]  /*7000*/  ISETP.GT.AND P4, PT, R11, R8, PT ;  /* 0x000000080b00720c */ /* 0x000fe40003f84270 */
[----:B------:R-:W-:Y:S02]  /*7010*/  ISETP.GT.AND P3, PT, R10, R9, PT ;  /* 0x000000090a00720c */ /* 0x000fe40003f64270 */
[----:B---3--:R-:W-:-:S04]  /*7020*/  VIMNMX R8, PT, PT, R3, R24, !PT ;  /* 0x0000001803087248 */ /* 0x008fc80007fe0100 */
[CC--:B------:R-:W-:Y:S02]  /*7030*/  ISETP.GT.AND P6, PT, R25.reuse, R8.reuse, PT ;  /* 0x000000081900720c */ /* 0x0c0fe40003fc4270 */
[----:B------:R-:W-:Y:S02]  /*7040*/  VIMNMX R25, PT, PT, R25, R8, !PT ;  /* 0x0000000819197248 */ /* 0x000fe40007fe0100 */
[----:B------:R-:W3:Y:S01]  /*7050*/  LDL.128 R8, [R1+0x1300] ;  /* 0x0013000001087983 */ /* 0x000ee20000100c00 */
[----:B------:R-:W-:Y:S02]  /*7060*/  ISETP.GT.AND P5, PT, R24, R3, PT ;  /* 0x000000031800720c */ /* 0x000fe40003fa4270 */
[----:B------:R-:W-:Y:S02]  /*7070*/  VIMNMX R24, PT, PT, R25, R26, !PT ;  /* 0x0000001a19187248 */ /* 0x000fe40007fe0100 */
[----:B------:R-:W-:Y:S02]  /*7080*/  SEL R2, R2, 0xa8, !P1 ;  /* 0x000000a802027807 */ /* 0x000fe40004800000 */
[----:B------:R-:W-:-:S02]  /*7090*/  ISETP.GT.AND P0, PT, R26, R25, PT ;  /* 0x000000191a00720c */ /* 0x000fc40003f04270 */
[----:B------:R-:W-:Y:S02]  /*70a0*/  VIMNMX R3, PT, PT, R24, R27, !PT ;  /* 0x0000001b18037248 */ /* 0x000fe40007fe0100 */
[----:B------:R-:W-:Y:S02]  /*70b0*/  ISETP.GT.AND P1, PT, R27, R24, PT ;  /* 0x000000181b00720c */ /* 0x000fe40003f24270 */
[----:B------:R-:W3:Y:S01]  /*70c0*/  LDL.128 R24, [R1+0x1310] ;  /* 0x0013100001187983 */ /* 0x000ee20000100c00 */
[----:B------:R-:W-:Y:S02]  /*70d0*/  SEL R2, R2, 0xa9, !P2 ;  /* 0x000000a902027807 */ /* 0x000fe40005000000 */
[----:B----4-:R-:W-:Y:S02]  /*70e0*/  ISETP.GT.AND P2, PT, R20, R3, PT ;  /* 0x000000031400720c */ /* 0x010fe40003f44270 */
[----:B------:R-:W-:Y:S02]  /*70f0*/  VIMNMX R20, PT, PT, R3, R20, !PT ;  /* 0x0000001403147248 */ /* 0x000fe40007fe0100 */
[----:B------:R-:W-:-:S02]  /*7100*/  SEL R2, R2, 0xaa, !P3 ;  /* 0x000000aa02027807 */ /* 0x000fc40005800000 */
[CC--:B------:R-:W-:Y:S02]  /*7110*/  ISETP.GT.AND P3, PT, R21.reuse, R20.reuse, PT ;  /* 0x000000141500720c */ /* 0x0c0fe40003f64270 */
[----:B------:R-:W-:Y:S02]  /*7120*/  VIMNMX R21, PT, PT, R21, R20, !PT ;  /* 0x0000001415157248 */ /* 0x000fe40007fe0100 */
[----:B------:R-:W-:Y:S02]  /*7130*/  SEL R2, R2, 0xab, !P4 ;  /* 0x000000ab02027807 */ /* 0x000fe40006000000 */
[----:B------:R-:W-:Y:S02]  /*7140*/  VIMNMX R20, PT, PT, R21, R22, !PT ;  /* 0x0000001615147248 */ /* 0x000fe40007fe0100 */
[----:B------:R-:W-:Y:S02]  /*7150*/  SEL R2, R2, 0xac, !P5 ;  /* 0x000000ac02027807 */ /* 0x000fe40006800000 */
[----:B------:R-:W-:-:S02]  /*7160*/  ISETP.GT.AND P4, PT, R22, R21, PT ;  /* 0x000000151600720c */ /* 0x000fc40003f84270 */
[----:B------:R-:W-:Y:S02]  /*7170*/  VIMNMX R3, PT, PT, R20, R23, !PT ;  /* 0x0000001714037248 */ /* 0x000fe40007fe0100 */
[----:B------:R-:W-:Y:S02]  /*7180*/  ISETP.GT.AND P5, PT, R23, R20, PT ;  /* 0x000000141700720c */ /* 0x000fe40003fa4270 */
[----:B------:R-:W4:Y:S01]  /*7190*/  LDL.128 R20, [R1+0x1320] ;  /* 0x0013200001147983 */ /* 0x000f220000100c00 */
[----:B------:R-:W-:-:S04]  /*71a0*/  SEL R2, R2, 0xad, !P6 ;  /* 0x000000ad02027807 */ /* 0x000fc80007000000 */
[----:B------:R-:W-:Y:S02]  /*71b0*/  SEL R2, R2, 0xae, !P0 ;  /* 0x000000ae02027807 */ /* 0x000fe40004000000 */
[----:B-----5:R-:W-:Y:S02]  /*71c0*/  ISETP.GT.AND P6, PT, R16, R3, PT ;  /* 0x000000031000720c */ /* 0x020fe40003fc4270 */
[----:B------:R-:W-:-:S04]  /*71d0*/  VIMNMX R16, PT, PT, R3, R16, !PT ;  /* 0x0000001003107248 */ /* 0x000fc80007fe0100 */
[CC--:B------:R-:W-:Y:S02]  /*71e0*/  ISETP.GT.AND P0, PT, R17.reuse, R16.reuse, PT ;  /* 0x000000101100720c */ /* 0x0c0fe40003f04270 */
[----:B------:R-:W-:Y:S02]  /*71f0*/  VIMNMX R17, PT, PT, R17, R16, !PT ;  /* 0x0000001011117248 */ /* 0x000fe40007fe0100 */
[----:B------:R-:W-:Y:S02]  /*7200*/  SEL R2, R2, 0xaf, !P1 ;  /* 0x000000af02027807 */ /* 0x000fe40004800000 */
[----:B------:R-:W-:Y:S02]  /*7210*/  VIMNMX R16, PT, PT, R17, R18, !PT ;  /* 0x0000001211107248 */ /* 0x000fe40007fe0100 */
[----:B------:R-:W-:Y:S02]  /*7220*/  SEL R2, R2, 0xb0, !P2 ;  /* 0x000000b002027807 */ /* 0x000fe40005000000 */
[----:B------:R-:W-:-:S02]  /*7230*/  VIMNMX R3, PT, PT, R16, R19, !PT ;  /* 0x0000001310037248 */ /* 0x000fc40007fe0100 */
[----:B------:R-:W-:Y:S02]  /*7240*/  SEL R2, R2, 0xb1, !P3 ;  /* 0x000000b102027807 */ /* 0x000fe40005800000 */
[----:B------:R-:W-:Y:S02]  /*7250*/  ISETP.GT.AND P1, PT, R18, R17, PT ;  /* 0x000000111200720c */ /* 0x000fe40003f24270 */
[----:B------:R-:W-:Y:S02]  /*7260*/  SEL R2, R2, 0xb2, !P4 ;  /* 0x000000b202027807 */ /* 0x000fe40006000000 */
[----:B------:R-:W-:Y:S02]  /*7270*/  ISETP.GT.AND P3, PT, R4, R3, PT ;  /* 0x000000030400720c */ /* 0x000fe40003f64270 */
[----:B------:R-:W-:Y:S02]  /*7280*/  VIMNMX R4, PT, PT, R3, R4, !PT ;  /* 0x0000000403047248 */ /* 0x000fe40007fe0100 */
[----:B------:R-:W-:-:S02]  /*7290*/  ISETP.GT.AND P2, PT, R19, R16, PT ;  /* 0x000000101300720c */ /* 0x000fc40003f44270 */
[CC--:B------:R-:W-:Y:S01]  /*72a0*/  ISETP.GT.AND P4, PT, R5.reuse, R4.reuse, PT ;  /* 0x000000040500720c */ /* 0x0c0fe20003f84270 */
[----:B------:R-:W5:Y:S01]  /*72b0*/  LDL.128 R16, [R1+0x1330] ;  /* 0x0013300001107983 */ /* 0x000f620000100c00 */
[----:B------:R-:W-:Y:S02]  /*72c0*/  VIMNMX R5, PT, PT, R5, R4, !PT ;  /* 0x0000000405057248 */ /* 0x000fe40007fe0100 */
[----:B------:R-:W-:Y:S02]  /*72d0*/  SEL R2, R2, 0xb3, !P5 ;  /* 0x000000b302027807 */ /* 0x000fe40006800000 */
[----:B------:R-:W-:Y:S02]  /*72e0*/  VIMNMX R4, PT, PT, R5, R6, !PT ;  /* 0x0000000605047248 */ /* 0x000fe40007fe0100 */
[----:B------:R-:W-:Y:S02]  /*72f0*/  SEL R2, R2, 0xb4, !P6 ;  /* 0x000000b402027807 */ /* 0x000fe40007000000 */
[----:B------:R-:W-:-:S02]  /*7300*/  VIMNMX R3, PT, PT, R4, R7, !PT ;  /* 0x0000000704037248 */ /* 0x000fc40007fe0100 */
[----:B------:R-:W-:Y:S02]  /*7310*/  ISETP.GT.AND P6, PT, R7, R4, PT ;  /* 0x000000040700720c */ /* 0x000fe40003fc4270 */
[----:B------:R-:W-:Y:S02]  /*7320*/  SEL R2, R2, 0xb5, !P0 ;  /* 0x000000b502027807 */ /* 0x000fe40004000000 */
[----:B------:R-:W-:Y:S02]  /*7330*/  ISETP.GT.AND P5, PT, R6, R5, PT ;  /* 0x000000050600720c */ /* 0x000fe40003fa4270 */
        /* <DEDUP_REMOVED lines=15> */
[----:B------:R-:W-:Y:S02]  /*7430*/  SEL R2, R2, 0xbc, !P0 ;  /* 0x000000bc02027807 */ /* 0x000fe40004000000 */
[----:B---3--:R-:W-:Y:S02]  /*7440*/  VIMNMX R12, PT, PT, R3, R8, !PT ;  /* 0x00000008030c7248 */ /* 0x008fe40007fe0100 */
[----:B------:R-:W-:-:S02]  /*7450*/  ISETP.GT.AND P4, PT, R8, R3, PT ;  /* 0x000000030800720c */ /* 0x000fc40003f84270 */
[CC--:B------:R-:W-:Y:S02]  /*7460*/  VIMNMX R3, PT, PT, R9.reuse, R12.reuse, !PT ;  /* 0x0000000c09037248 */ /* 0x0c0fe40007fe0100 */
[----:B------:R-:W-:Y:S02]  /*7470*/  ISETP.GT.AND P5, PT, R9, R12, PT ;  /* 0x0000000c0900720c */ /* 0x000fe40003fa4270 */
[----:B------:R-:W3:Y:S01]  /*7480*/  LDL.128 R12, [R1+0x1350] ;  /* 0x00135000010c7983 */ /* 0x000ee20000100c00 */
[----:B------:R-:W-:Y:S02]  /*7490*/  VIMNMX R8, PT, PT, R3, R10, !PT ;  /* 0x0000000a03087248 */ /* 0x000fe40007fe0100 */
[----:B------:R-:W-:Y:S02]  /*74a0*/  ISETP.GT.AND P6, PT, R10, R3, PT ;  /* 0x000000030a00720c */ /* 0x000fe40003fc4270 */
[----:B------:R-:W-:Y:S02]  /*74b0*/  VIMNMX R3, PT, PT, R8, R11, !PT ;  /* 0x0000000b08037248 */ /* 0x000fe40007fe0100 */
[----:B------:R-:W-:-:S02]  /*74c0*/  ISETP.GT.AND P0, PT, R11, R8, PT ;  /* 0x000000080b00720c */ /* 0x000fc40003f04270 */
[----:B------:R-:W-:Y:S02]  /*74d0*/  SEL R2, R2, 0xbd, !P1 ;  /* 0x000000bd02027807 */ /* 0x000fe40004800000 */
[----:B------:R-:W-:Y:S02]  /*74e0*/  VIMNMX R8, PT, PT, R3, R24, !PT ;  /* 0x0000001803087248 */ /* 0x000fe40007fe0100 */
[----:B------:R-:W-:Y:S02]  /*74f0*/  SEL R2, R2, 0xbe, !P2 ;  /* 0x000000be02027807 */ /* 0x000fe40005000000 */
[CC--:B------:R-:W-:Y:S02]  /*7500*/  ISETP.GT.AND P2, PT, R25.reuse, R8.reuse, PT ;  /* 0x000000081900720c */ /* 0x0c0fe40003f44270 */
[----:B------:R-:W-:Y:S02]  /*7510*/  VIMNMX R25, PT, PT, R25, R8, !PT ;  /* 0x0000000819197248 */ /* 0x000fe40007fe0100 */
[----:B------:R-:W3:Y:S01]  /*7520*/  LDL.128 R8, [R1+0x1360] ;  /* 0x0013600001087983 */ /* 0x000ee20000100c00 */
[----:B------:R-:W-:-:S02]  /*7530*/  ISETP.GT.AND P1, PT, R24, R3, PT ;  /* 0x000000031800720c */ /* 0x000fc40003f24270 */
[----:B------:R-:W-:Y:S02]  /*7540*/  SEL R2, R2, 0xbf, !P3 ;  /* 0x000000bf02027807 */ /* 0x000fe40005800000 */
[----:B------:R-:W-:Y:S02]  /*7550*/  VIMNMX R24, PT, PT, R25, R26, !PT ;  /* 0x0000001a19187248 */ /* 0x000fe40007fe0100 */
[----:B------:R-:W-:Y:S02]  /*7560*/  SEL R2, R2, 0xc0, !P4 ;  /* 0x000000c002027807 */ /* 0x000fe40006000000 */
[----:B------:R-:W-:Y:S02]  /*7570*/  ISETP.GT.AND P3, PT, R26, R25, PT ;  /* 0x000000191a00720c */ /* 0x000fe40003f64270 */
[----:B------:R-:W-:Y:S02]  /*7580*/  VIMNMX R3, PT, PT, R24, R27, !PT ;  /* 0x0000001b18037248 */ /* 0x000fe40007fe0100 */
[----:B------:R-:W-:-:S02]  /*7590*/  ISETP.GT.AND P4, PT, R27, R24, PT ;  /* 0x000000181b00720c */ /* 0x000fc40003f84270 */
[----:B------:R-:W3:Y:S01]  /*75a0*/  LDL.128 R24, [R1+0x1370] ;  /* 0x0013700001187983 */ /* 0x000ee20000100c00 */
[----:B------:R-:W-:Y:S02]  /*75b0*/  SEL R2, R2, 0xc1, !P5 ;  /* 0x000000c102027807 */ /* 0x000fe40006800000 */
        /* <DEDUP_REMOVED lines=12> */
[----:B------:R-:W-:-:S04]  /*7680*/  SEL R2, R2, 0xc5, !P2 ;  /* 0x000000c502027807 */ /* 0x000fc80005000000 */
[----:B------:R-:W-:-:S04]  /*7690*/  SEL R2, R2, 0xc6, !P3 ;  /* 0x000000c602027807 */ /* 0x000fc80005800000 */
[----:B------:R-:W-:Y:S02]  /*76a0*/  SEL R2, R2, 0xc7, !P4 ;  /* 0x000000c702027807 */ /* 0x000fe40006000000 */
[----:B-----5:R-:W-:Y:S02]  /*76b0*/  ISETP.GT.AND P2, PT, R16, R3, PT ;  /* 0x000000031000720c */ /* 0x020fe40003f44270 */
[----:B------:R-:W-:-:S04]  /*76c0*/  VIMNMX R16, PT, PT, R3, R16, !PT ;  /* 0x0000001003107248 */ /* 0x000fc80007fe0100 */
[CC--:B------:R-:W-:Y:S02]  /*76d0*/  ISETP.GT.AND P3, PT, R17.reuse, R16.reuse, PT ;  /* 0x000000101100720c */ /* 0x0c0fe40003f64270 */
[----:B------:R-:W-:-:S04]  /*76e0*/  VIMNMX R17, PT, PT, R17, R16, !PT ;  /* 0x0000001011117248 */ /* 0x000fc80007fe0100 */
        /* <DEDUP_REMOVED lines=33> */
[----:B------:R-:W-:Y:S02]  /*7900*/  ISETP.GT.AND P0, PT, R8, R3, PT ;  /* 0x000000030800720c */ /* 0x000fe40003f04270 */
[----:B------:R-:W-:Y:S02]  /*7910*/  SEL R2, R2, 0xd2, !P1 ;  /* 0x000000d202027807 */ /* 0x000fe40004800000 */
[CC--:B------:R-:W-:Y:S02]  /*7920*/  VIMNMX R3, PT, PT, R9.reuse, R12.reuse, !PT ;  /* 0x0000000c09037248 */ /* 0x0c0fe40007fe0100 */
[----:B------:R-:W-:-:S02]  /*7930*/  ISETP.GT.AND P1, PT, R9, R12, PT ;  /* 0x0000000c0900720c */ /* 0x000fc40003f24270 */
[----:B------:R-:W5:Y:S01]  /*7940*/  LDL.128 R12, [R1+0x13b0] ;  /* 0x0013b000010c7983 */ /* 0x000f620000100c00 */
[----:B------:R-:W-:Y:S02]  /*7950*/  SEL R2, R2, 0xd3, !P2 ;  /* 0x000000d302027807 */ /* 0x000fe40005000000 */
[----:B------:R-:W-:Y:S02]  /*7960*/  VIMNMX R8, PT, PT, R3, R10, !PT ;  /* 0x0000000a03087248 */ /* 0x000fe40007fe0100 */
[----:B------:R-:W-:Y:S02]  /*7970*/  ISETP.GT.AND P2, PT, R10, R3, PT ;  /* 0x000000030a00720c */ /* 0x000fe40003f44270 */
[----:B------:R-:W-:Y:S02]  /*7980*/  SEL R2, R2, 0xd4, !P3 ;  /* 0x000000d402027807 */ /* 0x000fe40005800000 */
[----:B------:R-:W-:Y:S02]  /*7990*/  VIMNMX R3, PT, PT, R8, R11, !PT ;  /* 0x0000000b08037248 */ /* 0x000fe40007fe0100 */
[----:B------:R-:W-:-:S02]  /*79a0*/  ISETP.GT.AND P3, PT, R11, R8, PT ;  /* 0x000000080b00720c */ /* 0x000fc40003f64270 */
[----:B------:R-:W-:Y:S02]  /*79b0*/  SEL R2, R2, 0xd5, !P4 ;  /* 0x000000d502027807 */ /* 0x000fe40006000000 */
[----:B------:R-:W-:Y:S02]  /*79c0*/  VIMNMX R8, PT, PT, R3, R24, !PT ;  /* 0x0000001803087248 */ /* 0x000fe40007fe0100 */
[----:B------:R-:W-:Y:S02]  /*79d0*/  SEL R2, R2, 0xd6, !P5 ;  /* 0x000000d602027807 */ /* 0x000fe40006800000 */
[CC--:B------:R-:W-:Y:S02]  /*79e0*/  ISETP.GT.AND P5, PT, R25.reuse, R8.reuse, PT ;  /* 0x000000081900720c */ /* 0x0c0fe40003fa4270 */
[----:B------:R-:W-:Y:S02]  /*79f0*/  VIMNMX R25, PT, PT, R25, R8, !PT ;  /* 0x0000000819197248 */ /* 0x000fe40007fe0100 */
[----:B------:R-:W5:Y:S01]  /*7a00*/  LDL.128 R8, [R1+0x13c0] ;  /* 0x0013c00001087983 */ /* 0x000f620000100c00 */
[----:B------:R-:W-:-:S02]  /*7a10*/  ISETP.GT.AND P4, PT, R24, R3, PT ;  /* 0x000000031800720c */ /* 0x000fc40003f84270 */
[----:B------:R-:W-:Y:S02]  /*7a20*/  SEL R2, R2, 0xd7, !P6 ;  /* 0x000000d702027807 */ /* 0x000fe40007000000 */
[----:B------:R-:W-:Y:S02]  /*7a30*/  VIMNMX R24, PT, PT, R25, R26, !PT ;  /* 0x0000001a19187248 */ /* 0x000fe40007fe0100 */
[----:B------:R-:W-:Y:S02]  /*7a40*/  SEL R2, R2, 0xd8, !P0 ;  /* 0x000000d802027807 */ /* 0x000fe40004000000 */
[----:B------:R-:W-:Y:S02]  /*7a50*/  ISETP.GT.AND P6, PT, R26, R25, PT ;  /* 0x000000191a00720c */ /* 0x000fe40003fc4270 */
[----:B------:R-:W-:Y:S02]  /*7a60*/  VIMNMX R3, PT, PT, R24, R27, !PT ;  /* 0x0000001b18037248 */ /* 0x000fe40007fe0100 */
[----:B------:R-:W-:-:S02]  /*7a70*/  ISETP.GT.AND P0, PT, R27, R24, PT ;  /* 0x000000181b00720c */ /* 0x000fc40003f04270 */
[----:B------:R-:W5:Y:S01]  /*7a80*/  LDL.128 R24, [R1+0x13d0] ;  /* 0x0013d00001187983 */ /* 0x000f620000100c00 */
[----:B------:R-:W-:Y:S02]  /*7a90*/  SEL R2, R2, 0xd9, !P1 ;  /* 0x000000d902027807 */ /* 0x000fe40004800000 */
[----:B----4-:R-:W-:Y:S02]  /*7aa0*/  ISETP.GT.AND P1, PT, R20, R3, PT ;  /* 0x000000031400720c */ /* 0x010fe40003f24270 */
[----:B------:R-:W-:Y:S02]  /*7ab0*/  VIMNMX R20, PT, PT, R3, R20, !PT ;  /* 0x0000001403147248 */ /* 0x000fe40007fe0100 */
[----:B------:R-:W-:Y:S02]  /*7ac0*/  SEL R2, R2, 0xda, !P2 ;  /* 0x000000da02027807 */ /* 0x000fe40005000000 */
[CC--:B------:R-:W-:Y:S02]  /*7ad0*/  ISETP.GT.AND P2, PT, R21.reuse, R20.reuse, PT ;  /* 0x000000141500720c */ /* 0x0c0fe40003f44270 */
[----:B------:R-:W-:-:S02]  /*7ae0*/  VIMNMX R21, PT, PT, R21, R20, !PT ;  /* 0x0000001415157248 */ /* 0x000fc40007fe0100 */
[----:B------:R-:W-:Y:S02]  /*7af0*/  SEL R20, R2, 0xdb, !P3 ;  /* 0x000000db02147807 */ /* 0x000fe40005800000 */
[----:B------:R-:W4:Y:S02]  /*7b00*/  LDL.64 R2, [R1+0x13e0] ;  /* 0x0013e00001027983 */ /* 0x000f240000100a00 */
[----:B------:R-:W-:-:S04]  /*7b10*/  SEL R20, R20, 0xdc, !P4 ;  /* 0x000000dc14147807 */ /* 0x000fc80006000000 */
[----:B------:R-:W-:-:S04]  /*7b20*/  SEL R20, R20, 0xdd, !P5 ;  /* 0x000000dd14147807 */ /* 0x000fc80006800000 */
[----:B------:R-:W-:-:S04]  /*7b30*/  SEL R20, R20, 0xde, !P6 ;  /* 0x000000de14147807 */ /* 0x000fc80007000000 */
[----:B------:R-:W-:Y:S02]  /*7b40*/  SEL R20, R20, 0xdf, !P0 ;  /* 0x000000df14147807 */ /* 0x000fe40004000000 */
[----:B------:R-:W-:Y:S02]  /*7b50*/  ISETP.GT.AND P3, PT, R22, R21, PT ;  /* 0x000000151600720c */ /* 0x000fe40003f64270 */
[----:B------:R-:W-:Y:S02]  /*7b60*/  VIMNMX R22, PT, PT, R21, R22, !PT ;  /* 0x0000001615167248 */ /* 0x000fe40007fe0100 */
[----:B------:R-:W-:Y:S02]  /*7b70*/  SEL R20, R20, 0xe0, !P1 ;  /* 0x000000e014147807 */ /* 0x000fe40004800000 */
[----:B------:R-:W-:Y:S02]  /*7b80*/  ISETP.GT.AND P0, PT, R23, R22, PT ;  /* 0x000000161700720c */ /* 0x000fe40003f04270 */
[----:B------:R-:W-:-:S02]  /*7b90*/  SEL R20, R20, 0xe1, !P2 ;  /* 0x000000e114147807 */ /* 0x000fc40005000000 */
[----:B------:R-:W-:Y:S02]  /*7ba0*/  VIMNMX R23, PT, PT, R22, R23, !PT ;  /* 0x0000001716177248 */ /* 0x000fe40007fe0100 */
[----:B------:R-:W-:-:S04]  /*7bb0*/  SEL R20, R20, 0xe2, !P3 ;  /* 0x000000e214147807 */ /* 0x000fc80005800000 */
[----:B------:R-:W-:Y:S02]  /*7bc0*/  SEL R20, R20, 0xe3, !P0 ;  /* 0x000000e314147807 */ /* 0x000fe40004000000 */
[----:B--2---:R-:W-:Y:S02]  /*7bd0*/  ISETP.GT.AND P1, PT, R16, R23, PT ;  /* 0x000000171000720c */ /* 0x004fe40003f24270 */
[----:B------:R-:W-:Y:S02]  /*7be0*/  VIMNMX R16, PT, PT, R23, R16, !PT ;  /* 0x0000001017107248 */ /* 0x000fe40007fe0100 */
[----:B------:R-:W-:Y:S02]  /*7bf0*/  SEL R20, R20, 0xe4, !P1 ;  /* 0x000000e414147807 */ /* 0x000fe40004800000 */
[CC--:B------:R-:W-:Y:S02]  /*7c00*/  VIMNMX R21, PT, PT, R17.reuse, R16.reuse, !PT ;  /* 0x0000001011157248 */ /* 0x0c0fe40007fe0100 */
[----:B------:R-:W-:-:S02]  /*7c10*/  ISETP.GT.AND P0, PT, R17, R16, PT ;  /* 0x000000101100720c */ /* 0x000fc40003f04270 */
[----:B------:R-:W-:Y:S02]  /*7c20*/  VIMNMX R16, PT, PT, R21, R18, !PT ;  /* 0x0000001215107248 */ /* 0x000fe40007fe0100 */
[----:B------:R-:W-:Y:S02]  /*7c30*/  ISETP.GT.AND P1, PT, R18, R21, PT ;  /* 0x000000151200720c */ /* 0x000fe40003f24270 */
[----:B------:R-:W-:Y:S02]  /*7c40*/  SEL R20, R20, 0xe5, !P0 ;  /* 0x000000e514147807 */ /* 0x000fe40004000000 */
[----:B------:R-:W-:Y:S02]  /*7c50*/  VIMNMX R17, PT, PT, R16, R19, !PT ;  /* 0x0000001310117248 */ /* 0x000fe40007fe0100 */
[----:B------:R-:W-:Y:S02]  /*7c60*/  ISETP.GT.AND P0, PT, R19, R16, PT ;  /* 0x000000101300720c */ /* 0x000fe40003f04270 */
[----:B------:R-:W-:-:S04]  /*7c70*/  SEL R20, R20, 0xe6, !P1 ;  /* 0x000000e614147807 */ /* 0x000fc80004800000 */
[----:B------:R-:W-:Y:S02]  /*7c80*/  SEL R20, R20, 0xe7, !P0 ;  /* 0x000000e714147807 */ /* 0x000fe40004000000 */
[----:B---3--:R-:W-:Y:S02]  /*7c90*/  VIMNMX R16, PT, PT, R17, R4, !PT ;  /* 0x0000000411107248 */ /* 0x008fe40007fe0100 */
[----:B------:R-:W-:Y:S02]  /*7ca0*/  ISETP.GT.AND P1, PT, R4, R17, PT ;  /* 0x000000110400720c */ /* 0x000fe40003f24270 */
[CC--:B------:R-:W-:Y:S02]  /*7cb0*/  VIMNMX R17, PT, PT, R5.reuse, R16.reuse, !PT ;  /* 0x0000001005117248 */ /* 0x0c0fe40007fe0100 */
[----:B------:R-:W-:Y:S02]  /*7cc0*/  ISETP.GT.AND P0, PT, R5, R16, PT ;  /* 0x000000100500720c */ /* 0x000fe40003f04270 */
[----:B------:R-:W-:-:S02]  /*7cd0*/  SEL R20, R20, 0xe8, !P1 ;  /* 0x000000e814147807 */ /* 0x000fc40004800000 */
[----:B------:R-:W-:Y:S02]  /*7ce0*/  VIMNMX R4, PT, PT, R17, R6, !PT ;  /* 0x0000000611047248 */ /* 0x000fe40007fe0100 */
[----:B------:R-:W-:Y:S02]  /*7cf0*/  ISETP.GT.AND P1, PT, R6, R17, PT ;  /* 0x000000110600720c */ /* 0x000fe40003f24270 */
[----:B------:R-:W-:Y:S02]  /*7d00*/  SEL R20, R20, 0xe9, !P0 ;  /* 0x000000e914147807 */ /* 0x000fe40004000000 */
[----:B------:R-:W-:Y:S02]  /*7d10*/  VIMNMX R5, PT, PT, R4, R7, !PT ;  /* 0x0000000704057248 */ /* 0x000fe40007fe0100 */
[----:B------:R-:W-:Y:S02]  /*7d20*/  ISETP.GT.AND P0, PT, R7, R4, PT ;  /* 0x000000040700720c */ /* 0x000fe40003f04270 */
[----:B------:R-:W-:-:S02]  /*7d30*/  SEL R20, R20, 0xea, !P1 ;  /* 0x000000ea14147807 */ /* 0x000fc40004800000 */
[----:B-----5:R-:W-:Y:S02]  /*7d40*/  VIMNMX R4, PT, PT, R5, R12, !PT ;  /* 0x0000000c05047248 */ /* 0x020fe40007fe0100 */
[----:B------:R-:W-:Y:S02]  /*7d50*/  ISETP.GT.AND P1, PT, R12, R5, PT ;  /* 0x000000050c00720c */ /* 0x000fe40003f24270 */
[----:B------:R-:W-:Y:S02]  /*7d60*/  SEL R20, R20, 0xeb, !P0 ;  /* 0x000000eb14147807 */ /* 0x000fe40004000000 */
        /* <DEDUP_REMOVED lines=9> */
[----:B------:R-:W-:Y:S02]  /*7e00*/  VIMNMX R4, PT, PT, R5, R8, !PT ;  /* 0x0000000805047248 */ /* 0x000fe40007fe0100 */
        /* <DEDUP_REMOVED lines=11> */
[----:B------:R-:W-:Y:S02]  /*7ec0*/  ISETP.GT.AND P1, PT, R24, R5, PT ;  /* 0x000000051800720c */ /* 0x000fe40003f24270 */
[----:B------:R-:W-:Y:S02]  /*7ed0*/  VIMNMX R24, PT, PT, R5, R24, !PT ;  /* 0x0000001805187248 */ /* 0x000fe40007fe0100 */
[----:B------:R-:W0:Y:S01]  /*7ee0*/  LDC.64 R4, c[0x0][0x3a0] ;  /* 0x0000e800ff047b82 */ /* 0x000e220000000a00 */
        /* <DEDUP_REMOVED lines=10> */
[----:B----4-:R-:W-:Y:S02]  /*7f90*/  ISETP.GT.AND P1, PT, R2, R7, PT ;  /* 0x000000070200720c */ /* 0x010fe40003f24270 */
[----:B------:R-:W-:Y:S02]  /*7fa0*/  VIMNMX R2, PT, PT, R7, R2, !PT ;  /* 0x0000000207027248 */ /* 0x000fe40007fe0100 */
[----:B------:R-:W-:Y:S02]  /*7fb0*/  SEL R20, R20, 0xf7, !P0 ;  /* 0x000000f714147807 */ /* 0x000fe40004000000 */
[----:B------:R-:W-:Y:S02]  /*7fc0*/  ISETP.GT.AND P0, PT, R3, R2, PT ;  /* 0x000000020300720c */ /* 0x000fe40003f04270 */
[----:B------:R-:W-:Y:S01]  /*7fd0*/  SEL R20, R20, 0xf8, !P1 ;  /* 0x000000f814147807 */ /* 0x000fe20004800000 */
[----:B0-----:R-:W-:-:S03]  /*7fe0*/  IMAD.WIDE R4, R0, 0x4, R4 ;  /* 0x0000000400047825 */ /* 0x001fc600078e0204 */
[----:B------:R-:W-:-:S05]  /*7ff0*/  SEL R3, R20, 0xf9, !P0 ;  /* 0x000000f914037807 */ /* 0x000fca0004000000 */
[----:B------:R-:W-:Y:S01]  /*8000*/  STG.E desc[UR12][R4.64], R3 ;  /* 0x0000000304007986 */ /* 0x000fe2000c10190c */
[----:B------:R-:W-:Y:S05]  /*8010*/  EXIT ;  /* 0x000000000000794d */ /* 0x000fea0003800000 */
.L_x_26:
[----:B------:R-:W-:-:S00]  /*8020*/  BRA `(.L_x_26) ;  /* 0xfffffffc00fc7947 */ /* 0x000fc0000383ffff */
[----:B------:R-:W-:-:S00]  /*8030*/  NOP ;  /* 0x0000000000007918 */ /* 0x000fc00000000000 */
        /* <DEDUP_REMOVED lines=12> */
.L_x_27:


//--------------------- .nv.shared.reserved.0     --------------------------
	.section	.nv.shared.reserved.0,"aw",@nobits
	.weak		__nv_reservedSMEM_offset_0_alias
	.size		__nv_reservedSMEM_offset_0_alias, 0, 64
	.other		__nv_reservedSMEM_offset_0_alias,@"STO_CUDA_RESERVED_SHARED STV_DEFAULT"
__nv_reservedSMEM_offset_0_alias:
	.zero		0
	.zero		64


//--------------------- .nv.constant0._Z8matchingPiPKhS_S_S_iiiiii --------------------------
	.section	.nv.constant0._Z8matchingPiPKhS_S_S_iiiiii,"a",@progbits
	.sectionflags	@""
	.align	4
.nv.constant0._Z8matchingPiPKhS_S_S_iiiiii:
	.zero		960


//--------------------- SYMBOLS --------------------------

	.type		.nv.reservedSmem.offset0,@object
	.size		.nv.reservedSmem.offset0,0x4
